	.target	sm_90a

	.elftype	@"ET_EXEC"


//--------------------- .note.nv.tkinfo           --------------------------
	.section	.note.nv.tkinfo,"",@"SHT_NOTE"
	.sectionflags	@"SHF_NOTE_NV_TKINFO"
	.tkinfo
        /*0018*/ 	.word	0x00000002
        /*0030*/ 	.string	""
        /*0030*/ 	.string	"ptxas"
        /*0030*/ 	.string	"Cuda compilation tools, release 13.0, V13.0.88"
        /*0030*/ 	.string	"Build cuda_13.0.r13.0/compiler.36424714_0"
        /*0030*/ 	.string	"-arch sm_90a -m 64 "



//--------------------- .note.nv.cuinfo           --------------------------
	.section	.note.nv.cuinfo,"",@"SHT_NOTE"
	.sectionflags	@"SHF_NOTE_NV_CUINFO"
        /*0018*/ 	.short	0x0002
        /*001a*/ 	.short	0x005a
        /*001c*/ 	.short	0x0082
	.zero		2


//--------------------- .nv.info                  --------------------------
	.section	.nv.info,"",@"SHT_CUDA_INFO"
	.align	4


	//----- nvinfo : EIATTR_REGCOUNT
	.align		4
        /*0000*/ 	.byte	0x04, 0x2f
        /*0002*/ 	.short	(.L_15 - .L_14)
	.align		4
.L_14:
        /*0004*/ 	.word	index@(_ZN7cutlass13device_kernelINS_4gemm6kernel13GemmUniversalIN4cute5tupleIJiiiiEEENS1_10collective13CollectiveMmaINS1_34MainloopSm90TmaGmmaWarpSpecializedILi5ENS5_IJNS4_1CILi1EEENSA_ILi2EEESB_EEENS1_35KernelTmaWarpSpecializedCooperativeEEENS5_IJNSA_ILi256EEENSA_ILi128EEENSA_ILi64EEEEEENS_10bfloat16_tENS5_IJlSB_lEEESK_SL_NS4_8TiledMMAINS4_8MMA_AtomIJNS4_4SM904GMMA28MMA_64x128x16_F32BF16BF16_SSILNSP_5MajorE0ELSR_0ELNSP_7ScaleInE1ELSS_1EEEEEENS4_6LayoutINS5_IJSC_SB_SB_EEENS5_IJSB_NSA_ILi0EEESX_EEEEENS5_IJNS4_10UnderscoreES10_S10_EEEEENS4_23SM90_TMA_LOAD_MULTICASTENS4_14ComposedLayoutINS4_7SwizzleILi3ELi4ELi3EEENS4_18smem_ptr_flag_bitsILi16EEENSV_INS5_IJNSA_ILi8EEESI_EEENS5_IJSI_SB_EEEEEEEvNS4_8identityENS4_13SM90_TMA_LOADES1D_vS1E_EENS_8epilogue10collective6detail29Sm90TmaWarpSpecializedAdapterINS1I_15DefaultEpilogueISK_SL_SL_NS1H_6thread17LinearCombinationISK_Li1EffLNS1M_9ScaleType4KindE0ELNS_15FloatRoundStyleE2ESK_EENS1_15EpilogueDefaultEEEEEvvEEEEvNT_6ParamsE)
        /*0008*/ 	.word	0x000000a8


	//----- nvinfo : EIATTR_FRAME_SIZE
	.align		4
.L_15:
        /*000c*/ 	.byte	0x04, 0x11
        /*000e*/ 	.short	(.L_17 - .L_16)
	.align		4
.L_16:
        /*0010*/ 	.word	index@(_ZN7cutlass13device_kernelINS_4gemm6kernel13GemmUniversalIN4cute5tupleIJiiiiEEENS1_10collective13CollectiveMmaINS1_34MainloopSm90TmaGmmaWarpSpecializedILi5ENS5_IJNS4_1CILi1EEENSA_ILi2EEESB_EEENS1_35KernelTmaWarpSpecializedCooperativeEEENS5_IJNSA_ILi256EEENSA_ILi128EEENSA_ILi64EEEEEENS_10bfloat16_tENS5_IJlSB_lEEESK_SL_NS4_8TiledMMAINS4_8MMA_AtomIJNS4_4SM904GMMA28MMA_64x128x16_F32BF16BF16_SSILNSP_5MajorE0ELSR_0ELNSP_7ScaleInE1ELSS_1EEEEEENS4_6LayoutINS5_IJSC_SB_SB_EEENS5_IJSB_NSA_ILi0EEESX_EEEEENS5_IJNS4_10UnderscoreES10_S10_EEEEENS4_23SM90_TMA_LOAD_MULTICASTENS4_14ComposedLayoutINS4_7SwizzleILi3ELi4ELi3EEENS4_18smem_ptr_flag_bitsILi16EEENSV_INS5_IJNSA_ILi8EEESI_EEENS5_IJSI_SB_EEEEEEEvNS4_8identityENS4_13SM90_TMA_LOADES1D_vS1E_EENS_8epilogue10collective6detail29Sm90TmaWarpSpecializedAdapterINS1I_15DefaultEpilogueISK_SL_SL_NS1H_6thread17LinearCombinationISK_Li1EffLNS1M_9ScaleType4KindE0ELNS_15FloatRoundStyleE2ESK_EENS1_15EpilogueDefaultEEEEEvvEEEEvNT_6ParamsE)
        /*0014*/ 	.word	0x00000000


	//----- nvinfo : EIATTR_MIN_STACK_SIZE
	.align		4
.L_17:
        /*0018*/ 	.byte	0x04, 0x12
        /*001a*/ 	.short	(.L_19 - .L_18)
	.align		4
.L_18:
        /*001c*/ 	.word	index@(_ZN7cutlass13device_kernelINS_4gemm6kernel13GemmUniversalIN4cute5tupleIJiiiiEEENS1_10collective13CollectiveMmaINS1_34MainloopSm90TmaGmmaWarpSpecializedILi5ENS5_IJNS4_1CILi1EEENSA_ILi2EEESB_EEENS1_35KernelTmaWarpSpecializedCooperativeEEENS5_IJNSA_ILi256EEENSA_ILi128EEENSA_ILi64EEEEEENS_10bfloat16_tENS5_IJlSB_lEEESK_SL_NS4_8TiledMMAINS4_8MMA_AtomIJNS4_4SM904GMMA28MMA_64x128x16_F32BF16BF16_SSILNSP_5MajorE0ELSR_0ELNSP_7ScaleInE1ELSS_1EEEEEENS4_6LayoutINS5_IJSC_SB_SB_EEENS5_IJSB_NSA_ILi0EEESX_EEEEENS5_IJNS4_10UnderscoreES10_S10_EEEEENS4_23SM90_TMA_LOAD_MULTICASTENS4_14ComposedLayoutINS4_7SwizzleILi3ELi4ELi3EEENS4_18smem_ptr_flag_bitsILi16EEENSV_INS5_IJNSA_ILi8EEESI_EEENS5_IJSI_SB_EEEEEEEvNS4_8identityENS4_13SM90_TMA_LOADES1D_vS1E_EENS_8epilogue10collective6detail29Sm90TmaWarpSpecializedAdapterINS1I_15DefaultEpilogueISK_SL_SL_NS1H_6thread17LinearCombinationISK_Li1EffLNS1M_9ScaleType4KindE0ELNS_15FloatRoundStyleE2ESK_EENS1_15EpilogueDefaultEEEEEvvEEEEvNT_6ParamsE)
        /*0020*/ 	.word	0x00000000
.L_19:


//--------------------- .nv.compat                --------------------------
	.section	.nv.compat,"",@"SHT_CUDA_COMPAT_INFO"
	.align	4
        /*0000*/ 	.byte	0x02, 0x09, 0x01, 0x00, 0x02, 0x02, 0x04, 0x00, 0x02, 0x05, 0x05, 0x00, 0x03, 0x07, 0x01, 0x01
        /*0010*/ 	.byte	0x02, 0x03, 0x01, 0x00, 0x02, 0x06, 0x01, 0x00, 0x04, 0x0b, 0x08, 0x00, 0x00, 0x00, 0x00, 0x00
        /*0020*/ 	.byte	0x00, 0x00, 0x00, 0x00


//--------------------- .nv.info._ZN7cutlass13device_kernelINS_4gemm6kernel13GemmUniversalIN4cute5tupleIJiiiiEEENS1_10collective13CollectiveMmaINS1_34MainloopSm90TmaGmmaWarpSpecializedILi5ENS5_IJNS4_1CILi1EEENSA_ILi2EEESB_EEENS1_35KernelTmaWarpSpecializedCooperativeEEENS5_IJNSA_ILi256EEENSA_ILi128EEENSA_ILi64EEEEEENS_10bfloat16_tENS5_IJlSB_lEEESK_SL_NS4_8TiledMMAINS4_8MMA_AtomIJNS4_4SM904GMMA28MMA_64x128x16_F32BF16BF16_SSILNSP_5MajorE0ELSR_0ELNSP_7ScaleInE1ELSS_1EEEEEENS4_6LayoutINS5_IJSC_SB_SB_EEENS5_IJSB_NSA_ILi0EEESX_EEEEENS5_IJNS4_10UnderscoreES10_S10_EEEEENS4_23SM90_TMA_LOAD_MULTICASTENS4_14ComposedLayoutINS4_7SwizzleILi3ELi4ELi3EEENS4_18smem_ptr_flag_bitsILi16EEENSV_INS5_IJNSA_ILi8EEESI_EEENS5_IJSI_SB_EEEEEEEvNS4_8identityENS4_13SM90_TMA_LOADES1D_vS1E_EENS_8epilogue10collective6detail29Sm90TmaWarpSpecializedAdapterINS1I_15DefaultEpilogueISK_SL_SL_NS1H_6thread17LinearCombinationISK_Li1EffLNS1M_9ScaleType4KindE0ELNS_15FloatRoundStyleE2ESK_EENS1_15EpilogueDefaultEEEEEvvEEEEvNT_6ParamsE --------------------------
	.section	.nv.info._ZN7cutlass13device_kernelINS_4gemm6kernel13GemmUniversalIN4cute5tupleIJiiiiEEENS1_10collective13CollectiveMmaINS1_34MainloopSm90TmaGmmaWarpSpecializedILi5ENS5_IJNS4_1CILi1EEENSA_ILi2EEESB_EEENS1_35KernelTmaWarpSpecializedCooperativeEEENS5_IJNSA_ILi256EEENSA_ILi128EEENSA_ILi64EEEEEENS_10bfloat16_tENS5_IJlSB_lEEESK_SL_NS4_8TiledMMAINS4_8MMA_AtomIJNS4_4SM904GMMA28MMA_64x128x16_F32BF16BF16_SSILNSP_5MajorE0ELSR_0ELNSP_7ScaleInE1ELSS_1EEEEEENS4_6LayoutINS5_IJSC_SB_SB_EEENS5_IJSB_NSA_ILi0EEESX_EEEEENS5_IJNS4_10UnderscoreES10_S10_EEEEENS4_23SM90_TMA_LOAD_MULTICASTENS4_14ComposedLayoutINS4_7SwizzleILi3ELi4ELi3EEENS4_18smem_ptr_flag_bitsILi16EEENSV_INS5_IJNSA_ILi8EEESI_EEENS5_IJSI_SB_EEEEEEEvNS4_8identityENS4_13SM90_TMA_LOADES1D_vS1E_EENS_8epilogue10collective6detail29Sm90TmaWarpSpecializedAdapterINS1I_15DefaultEpilogueISK_SL_SL_NS1H_6thread17LinearCombinationISK_Li1EffLNS1M_9ScaleType4KindE0ELNS_15FloatRoundStyleE2ESK_EENS1_15EpilogueDefaultEEEEEvvEEEEvNT_6ParamsE,"",@"SHT_CUDA_INFO"
	.sectionflags	@""
	.align	4


	//----- nvinfo : EIATTR_CUDA_API_VERSION
	.align		4
        /*0000*/ 	.byte	0x04, 0x37
        /*0002*/ 	.short	(.L_21 - .L_20)
.L_20:
        /*0004*/ 	.word	0x00000082


	//----- nvinfo : EIATTR_KPARAM_INFO
	.align		4
.L_21:
        /*0008*/ 	.byte	0x04, 0x17
        /*000a*/ 	.short	(.L_23 - .L_22)
.L_22:
        /*000c*/ 	.word	0x00000000
        /*0010*/ 	.short	0x0000
        /*0012*/ 	.short	0x0070
        /*0014*/ 	.byte	0x00, 0xf0, 0x01, 0x10


	//----- nvinfo : EIATTR_SPARSE_MMA_MASK
	.align		4
.L_23:
        /*0018*/ 	.byte	0x03, 0x50
        /*001a*/ 	.short	0x0000


	//----- nvinfo : EIATTR_MAXREG_COUNT
	.align		4
        /*001c*/ 	.byte	0x03, 0x1b
        /*001e*/ 	.short	0x00a8


	//----- nvinfo : EIATTR_NUM_BARRIERS
	.align		4
        /*0020*/ 	.byte	0x02, 0x4c
        /*0022*/ 	.byte	0x01
	.zero		1


	//----- nvinfo : EIATTR_EXTERNS
	.align		4
        /*0024*/ 	.byte	0x04, 0x0f
        /*0026*/ 	.short	(.L_25 - .L_24)


	//   ....[0]....
	.align		4
.L_24:
        /*0028*/ 	.word	index@(__assertfail)


	//----- nvinfo : EIATTR_MERCURY_ISA_VERSION
	.align		4
.L_25:
        /*002c*/ 	.byte	0x03, 0x5f
        /*002e*/ 	.short	0x0101


	//----- nvinfo : EIATTR_INT_WARP_WIDE_INSTR_OFFSETS
	.align		4
        /*0030*/ 	.byte	0x04, 0x31
        /*0032*/ 	.short	(.L_27 - .L_26)


	//   ....[0]....
.L_26:
        /*0034*/ 	.word	0x00000490


	//   ....[1]....
        /*0038*/ 	.word	0x000004b0


	//   ....[2]....
        /*003c*/ 	.word	0x00000660


	//----- nvinfo : EIATTR_COOP_GROUP_MASK_REGIDS
	.align		4
.L_27:
        /*0040*/ 	.byte	0x04, 0x29
        /*0042*/ 	.short	(.L_29 - .L_28)


	//   ....[0]....
.L_28:
        /*0044*/ 	.word	0xffffffff


	//   ....[1]....
        /*0048*/ 	.word	0xffffffff


	//   ....[2]....
        /*004c*/ 	.word	0xffffffff


	//   ....[3]....
        /*0050*/ 	.word	0xffffffff


	//   ....[4]....
        /*0054*/ 	.word	0xffffffff


	//   ....[5]....
        /*0058*/ 	.word	0xffffffff


	//----- nvinfo : EIATTR_COOP_GROUP_INSTR_OFFSETS
	.align		4
.L_29:
        /*005c*/ 	.byte	0x04, 0x28
        /*005e*/ 	.short	(.L_31 - .L_30)


	//   ....[0]....
.L_30:
        /*0060*/ 	.word	0x00000060


	//   ....[1]....
        /*0064*/ 	.word	0x00000070


	//   ....[2]....
        /*0068*/ 	.word	0x00000130


	//   ....[3]....
        /*006c*/ 	.word	0x000002e0


	//   ....[4]....
        /*0070*/ 	.word	0x000007a0


	//   ....[5]....
        /*0074*/ 	.word	0x000011f0


	//----- nvinfo : EIATTR_REG_RECONFIG
	.align		4
.L_31:
        /*0078*/ 	.byte	0x01, 0x54
	.zero		2


	//----- nvinfo : EIATTR_SYSCALL_OFFSETS
	.align		4
        /*007c*/ 	.byte	0x04, 0x46
        /*007e*/ 	.short	(.L_33 - .L_32)


	//   ....[0]....
.L_32:
        /*0080*/ 	.word	0x000013b0


	//----- nvinfo : EIATTR_MBARRIER_INSTR_OFFSETS
	.align		4
.L_33:
        /*0084*/ 	.byte	0x04, 0x39
        /*0086*/ 	.short	(.L_35 - .L_34)


	//   ....[0]....
.L_34:
        /*0088*/ 	.word	0x00000230
        /*008c*/ 	.word	0x000000ff
        /*0090*/ 	.word	0x00000000
        /*0094*/ 	.short	0x0100
        /*0096*/ 	.byte	0x08
	.zero		1


	//   ....[1]....
        /*0098*/ 	.word	0x00000240
        /*009c*/ 	.word	0x000000ff
        /*00a0*/ 	.word	0x00000028
        /*00a4*/ 	.short	0x0100
        /*00a6*/ 	.byte	0x08
	.zero		1


	//   ....[2]....
        /*00a8*/ 	.word	0x00000250
        /*00ac*/ 	.word	0x000000ff
        /*00b0*/ 	.word	0x00000008
        /*00b4*/ 	.short	0x0100
        /*00b6*/ 	.byte	0x08
	.zero		1


	//   ....[3]....
        /*00b8*/ 	.word	0x00000260
        /*00bc*/ 	.word	0x000000ff
        /*00c0*/ 	.word	0x00000030
        /*00c4*/ 	.short	0x0100
        /*00c6*/ 	.byte	0x08
	.zero		1


	//   ....[4]....
        /*00c8*/ 	.word	0x00000270
        /*00cc*/ 	.word	0x000000ff
        /*00d0*/ 	.word	0x00000010
        /*00d4*/ 	.short	0x0100
        /*00d6*/ 	.byte	0x08
	.zero		1


	//   ....[5]....
        /*00d8*/ 	.word	0x00000280
        /*00dc*/ 	.word	0x000000ff
        /*00e0*/ 	.word	0x00000038
        /*00e4*/ 	.short	0x0100
        /*00e6*/ 	.byte	0x08
	.zero		1


	//   ....[6]....
        /*00e8*/ 	.word	0x00000290
        /*00ec*/ 	.word	0x000000ff
        /*00f0*/ 	.word	0x00000018
        /*00f4*/ 	.short	0x0100
        /*00f6*/ 	.byte	0x08
	.zero		1


	//   ....[7]....
        /*00f8*/ 	.word	0x000002a0
        /*00fc*/ 	.word	0x000000ff
        /*0100*/ 	.word	0x00000040
        /*0104*/ 	.short	0x0100
        /*0106*/ 	.byte	0x08
	.zero		1


	//   ....[8]....
        /*0108*/ 	.word	0x000002b0
        /*010c*/ 	.word	0x000000ff
        /*0110*/ 	.word	0x00000020
        /*0114*/ 	.short	0x0100
        /*0116*/ 	.byte	0x08
	.zero		1


	//   ....[9]....
        /*0118*/ 	.word	0x000002c0
        /*011c*/ 	.word	0x000000ff
        /*0120*/ 	.word	0x00000048
        /*0124*/ 	.short	0x0100
        /*0126*/ 	.byte	0x08
	.zero		1


	//   ....[10]....
        /*0128*/ 	.word	0x000006e0
        /*012c*/ 	.word	0x000000ff
        /*0130*/ 	.word	0x00000060
        /*0134*/ 	.short	0x0100
        /*0136*/ 	.byte	0x06
	.zero		1


	//   ....[11]....
        /*0138*/ 	.word	0x00000750
        /*013c*/ 	.word	0x000000ff
        /*0140*/ 	.word	0x00000068
        /*0144*/ 	.short	0x0100
        /*0146*/ 	.byte	0x06
	.zero		1


	//   ....[12]....
        /*0148*/ 	.word	0x00001470
        /*014c*/ 	.word	0x00000003
        /*0150*/ 	.word	0x00000000
        /*0154*/ 	.short	0x010a
        /*0156*/ 	.byte	0x3f
	.zero		1


	//   ....[13]....
        /*0158*/ 	.word	0x000014b0
        /*015c*/ 	.word	0x00000003
        /*0160*/ 	.word	0x00000000
        /*0164*/ 	.short	0x010a
        /*0166*/ 	.byte	0x3f
	.zero		1


	//   ....[14]....
        /*0168*/ 	.word	0x000019c0
        /*016c*/ 	.word	0x00000005
        /*0170*/ 	.word	0x00000000
        /*0174*/ 	.short	0x010a
        /*0176*/ 	.byte	0x3f
	.zero		1


	//   ....[15]....
        /*0178*/ 	.word	0x00001a00
        /*017c*/ 	.word	0x00000005
        /*0180*/ 	.word	0x00000000
        /*0184*/ 	.short	0x010a
        /*0186*/ 	.byte	0x3f
	.zero		1


	//   ....[16]....
        /*0188*/ 	.word	0x00001da0
        /*018c*/ 	.word	0x00000005
        /*0190*/ 	.word	0x00000000
        /*0194*/ 	.short	0x0101
        /*0196*/ 	.byte	0x3f
	.zero		1


	//   ....[17]....
        /*0198*/ 	.word	0x00001fc0
        /*019c*/ 	.word	0x00000003
        /*01a0*/ 	.word	0x00000000
        /*01a4*/ 	.short	0x0101
        /*01a6*/ 	.byte	0x3f
	.zero		1


	//   ....[18]....
        /*01a8*/ 	.word	0x0000b800
        /*01ac*/ 	.word	0x00000016
        /*01b0*/ 	.word	0x00000028
        /*01b4*/ 	.short	0x010a
        /*01b6*/ 	.byte	0x3f
	.zero		1


	//   ....[19]....
        /*01b8*/ 	.word	0x0000bb60
        /*01bc*/ 	.word	0x00000003
        /*01c0*/ 	.word	0x00000068
        /*01c4*/ 	.short	0x0101
        /*01c6*/ 	.byte	0x3f
	.zero		1


	//   ....[20]....
        /*01c8*/ 	.word	0x0000c2b0
        /*01cc*/ 	.word	0x00000007
        /*01d0*/ 	.word	0x00000000
        /*01d4*/ 	.short	0x010a
        /*01d6*/ 	.byte	0x3f
	.zero		1


	//   ....[21]....
        /*01d8*/ 	.word	0x0000c330
        /*01dc*/ 	.word	0x00000008
        /*01e0*/ 	.word	0x00000000
        /*01e4*/ 	.short	0x010a
        /*01e6*/ 	.byte	0x3f
	.zero		1


	//   ....[22]....
        /*01e8*/ 	.word	0x0000c3c0
        /*01ec*/ 	.word	0x00000009
        /*01f0*/ 	.word	0x00000000
        /*01f4*/ 	.short	0x010a
        /*01f6*/ 	.byte	0x3f
	.zero		1


	//   ....[23]....
        /*01f8*/ 	.word	0x0000c450
        /*01fc*/ 	.word	0x00000006
        /*0200*/ 	.word	0x00000000
        /*0204*/ 	.short	0x010a
        /*0206*/ 	.byte	0x3f
	.zero		1


	//   ....[24]....
        /*0208*/ 	.word	0x0000c4e0
        /*020c*/ 	.word	0x00000003
        /*0210*/ 	.word	0x00000000
        /*0214*/ 	.short	0x010a
        /*0216*/ 	.byte	0x3f
	.zero		1


	//   ....[25]....
        /*0218*/ 	.word	0x0000c540
        /*021c*/ 	.word	0x00000003
        /*0220*/ 	.word	0x00000000
        /*0224*/ 	.short	0x010a
        /*0226*/ 	.byte	0x3f
	.zero		1


	//   ....[26]....
        /*0228*/ 	.word	0x0000c590
        /*022c*/ 	.word	0x00000005
        /*0230*/ 	.word	0x00000000
        /*0234*/ 	.short	0x010a
        /*0236*/ 	.byte	0x3f
	.zero		1


	//   ....[27]....
        /*0238*/ 	.word	0x0000c660
        /*023c*/ 	.word	0x00000016
        /*0240*/ 	.word	0x00000028
        /*0244*/ 	.short	0x010a
        /*0246*/ 	.byte	0x3f
	.zero		1


	//   ....[28]....
        /*0248*/ 	.word	0x0000c730
        /*024c*/ 	.word	0x00000007
        /*0250*/ 	.word	0x00000000
        /*0254*/ 	.short	0x010a
        /*0256*/ 	.byte	0x3f
	.zero		1


	//   ....[29]....
        /*0258*/ 	.word	0x0000c780
        /*025c*/ 	.word	0x00000008
        /*0260*/ 	.word	0x00000000
        /*0264*/ 	.short	0x010a
        /*0266*/ 	.byte	0x3f
	.zero		1


	//   ....[30]....
        /*0268*/ 	.word	0x0000c7d0
        /*026c*/ 	.word	0x00000009
        /*0270*/ 	.word	0x00000000
        /*0274*/ 	.short	0x010a
        /*0276*/ 	.byte	0x3f
	.zero		1


	//   ....[31]....
        /*0278*/ 	.word	0x0000c820
        /*027c*/ 	.word	0x00000006
        /*0280*/ 	.word	0x00000000
        /*0284*/ 	.short	0x010a
        /*0286*/ 	.byte	0x3f
	.zero		1


	//----- nvinfo : EIATTR_NUM_MBARRIERS
	.align		4
.L_35:
        /*0288*/ 	.byte	0x03, 0x38
        /*028a*/ 	.short	0x000c


	//----- nvinfo : EIATTR_EXIT_INSTR_OFFSETS
	.align		4
        /*028c*/ 	.byte	0x04, 0x1c
        /*028e*/ 	.short	(.L_37 - .L_36)


	//   ....[0]....
.L_36:
        /*0290*/ 	.word	0x00000900


	//   ....[1]....
        /*0294*/ 	.word	0x00001120


	//   ....[2]....
        /*0298*/ 	.word	0x0000af20


	//   ....[3]....
        /*029c*/ 	.word	0x0000b480


	//   ....[4]....
        /*02a0*/ 	.word	0x0000c530


	//----- nvinfo : EIATTR_MAX_THREADS
	.align		4
.L_37:
        /*02a4*/ 	.byte	0x04, 0x05
        /*02a6*/ 	.short	(.L_39 - .L_38)
.L_38:
        /*02a8*/ 	.word	0x00000180
        /*02ac*/ 	.word	0x00000001
        /*02b0*/ 	.word	0x00000001


	//----- nvinfo : EIATTR_CRS_STACK_SIZE
	.align		4
.L_39:
        /*02b4*/ 	.byte	0x04, 0x1e
        /*02b6*/ 	.short	(.L_41 - .L_40)
.L_40:
        /*02b8*/ 	.word	0x00000000


	//----- nvinfo : EIATTR_CBANK_PARAM_SIZE
	.align		4
.L_41:
        /*02bc*/ 	.byte	0x03, 0x19
        /*02be*/ 	.short	0x0470


	//----- nvinfo : EIATTR_PARAM_CBANK
	.align		4
        /*02c0*/ 	.byte	0x04, 0x0a
        /*02c2*/ 	.short	(.L_43 - .L_42)
	.align		4
.L_42:
        /*02c4*/ 	.word	index@(.nv.constant0._ZN7cutlass13device_kernelINS_4gemm6kernel13GemmUniversalIN4cute5tupleIJiiiiEEENS1_10collective13CollectiveMmaINS1_34MainloopSm90TmaGmmaWarpSpecializedILi5ENS5_IJNS4_1CILi1EEENSA_ILi2EEESB_EEENS1_35KernelTmaWarpSpecializedCooperativeEEENS5_IJNSA_ILi256EEENSA_ILi128EEENSA_ILi64EEEEEENS_10bfloat16_tENS5_IJlSB_lEEESK_SL_NS4_8TiledMMAINS4_8MMA_AtomIJNS4_4SM904GMMA28MMA_64x128x16_F32BF16BF16_SSILNSP_5MajorE0ELSR_0ELNSP_7ScaleInE1ELSS_1EEEEEENS4_6LayoutINS5_IJSC_SB_SB_EEENS5_IJSB_NSA_ILi0EEESX_EEEEENS5_IJNS4_10UnderscoreES10_S10_EEEEENS4_23SM90_TMA_LOAD_MULTICASTENS4_14ComposedLayoutINS4_7SwizzleILi3ELi4ELi3EEENS4_18smem_ptr_flag_bitsILi16EEENSV_INS5_IJNSA_ILi8EEESI_EEENS5_IJSI_SB_EEEEEEEvNS4_8identityENS4_13SM90_TMA_LOADES1D_vS1E_EENS_8epilogue10collective6detail29Sm90TmaWarpSpecializedAdapterINS1I_15DefaultEpilogueISK_SL_SL_NS1H_6thread17LinearCombinationISK_Li1EffLNS1M_9ScaleType4KindE0ELNS_15FloatRoundStyleE2ESK_EENS1_15EpilogueDefaultEEEEEvvEEEEvNT_6ParamsE)
        /*02c8*/ 	.short	0x0210
        /*02ca*/ 	.short	0x0470


	//----- nvinfo : EIATTR_SW_WAR
	.align		4
.L_43:
        /*02cc*/ 	.byte	0x04, 0x36
        /*02ce*/ 	.short	(.L_45 - .L_44)
.L_44:
        /*02d0*/ 	.word	0x00000008
.L_45:


//--------------------- .nv.callgraph             --------------------------
	.section	.nv.callgraph,"",@"SHT_CUDA_CALLGRAPH"
	.align	4
	.sectionentsize	8
	.align		4
        /*0000*/ 	.word	0x00000000
	.align		4
        /*0004*/ 	.word	0xffffffff
	.align		4
        /*0008*/ 	.word	index@(_ZN7cutlass13device_kernelINS_4gemm6kernel13GemmUniversalIN4cute5tupleIJiiiiEEENS1_10collective13CollectiveMmaINS1_34MainloopSm90TmaGmmaWarpSpecializedILi5ENS5_IJNS4_1CILi1EEENSA_ILi2EEESB_EEENS1_35KernelTmaWarpSpecializedCooperativeEEENS5_IJNSA_ILi256EEENSA_ILi128EEENSA_ILi64EEEEEENS_10bfloat16_tENS5_IJlSB_lEEESK_SL_NS4_8TiledMMAINS4_8MMA_AtomIJNS4_4SM904GMMA28MMA_64x128x16_F32BF16BF16_SSILNSP_5MajorE0ELSR_0ELNSP_7ScaleInE1ELSS_1EEEEEENS4_6LayoutINS5_IJSC_SB_SB_EEENS5_IJSB_NSA_ILi0EEESX_EEEEENS5_IJNS4_10UnderscoreES10_S10_EEEEENS4_23SM90_TMA_LOAD_MULTICASTENS4_14ComposedLayoutINS4_7SwizzleILi3ELi4ELi3EEENS4_18smem_ptr_flag_bitsILi16EEENSV_INS5_IJNSA_ILi8EEESI_EEENS5_IJSI_SB_EEEEEEEvNS4_8identityENS4_13SM90_TMA_LOADES1D_vS1E_EENS_8epilogue10collective6detail29Sm90TmaWarpSpecializedAdapterINS1I_15DefaultEpilogueISK_SL_SL_NS1H_6thread17LinearCombinationISK_Li1EffLNS1M_9ScaleType4KindE0ELNS_15FloatRoundStyleE2ESK_EENS1_15EpilogueDefaultEEEEEvvEEEEvNT_6ParamsE)
	.align		4
        /*000c*/ 	.word	index@(__assertfail)
	.align		4
        /*0010*/ 	.word	0x00000000
	.align		4
        /*0014*/ 	.word	0xfffffffe
	.align		4
        /*0018*/ 	.word	0x00000000
	.align		4
        /*001c*/ 	.word	0xfffffffd
	.align		4
        /*0020*/ 	.word	0x00000000
	.align		4
        /*0024*/ 	.word	0xfffffffc


//--------------------- .nv.constant4             --------------------------
	.section	.nv.constant4,"a",@progbits
	.align	8
	.align		8
.nv.constant4:
        /*0000*/ 	.dword	__assertfail
	.align		8
        /*0008*/ 	.dword	__unnamed_1
	.align		8
        /*0010*/ 	.dword	_ZN39_INTERNAL_08d0de47_4_k_cu_cfa20ab0_31014cuda3std3__45__cpo5beginE
	.align		8
        /*0018*/ 	.dword	_ZN39_INTERNAL_08d0de47_4_k_cu_cfa20ab0_31014cuda3std3__45__cpo3endE
	.align		8
        /*0020*/ 	.dword	_ZN39_INTERNAL_08d0de47_4_k_cu_cfa20ab0_31014cuda3std3__45__cpo6cbeginE
	.align		8
        /*0028*/ 	.dword	_ZN39_INTERNAL_08d0de47_4_k_cu_cfa20ab0_31014cuda3std3__45__cpo4cendE
	.align		8
        /*0030*/ 	.dword	_ZN39_INTERNAL_08d0de47_4_k_cu_cfa20ab0_31014cuda3std3__441_GLOBAL__N__08d0de47_4_k_cu_cfa20ab0_31016ignoreE
	.align		8
        /*0038*/ 	.dword	_ZN39_INTERNAL_08d0de47_4_k_cu_cfa20ab0_31014cuda3std3__419piecewise_constructE
	.align		8
        /*0040*/ 	.dword	_ZN39_INTERNAL_08d0de47_4_k_cu_cfa20ab0_31014cuda3std3__48in_placeE
	.align		8
        /*0048*/ 	.dword	_ZN39_INTERNAL_08d0de47_4_k_cu_cfa20ab0_31014cuda3std6ranges3__45__cpo4swapE
	.align		8
        /*0050*/ 	.dword	_ZN39_INTERNAL_08d0de47_4_k_cu_cfa20ab0_31014cuda3std6ranges3__45__cpo9iter_moveE
	.align		8
        /*0058*/ 	.dword	_ZN39_INTERNAL_08d0de47_4_k_cu_cfa20ab0_31014cute7productE
	.align		8
        /*0060*/ 	.dword	_ZN39_INTERNAL_08d0de47_4_k_cu_cfa20ab0_31014cute1_E
	.align		8
        /*0068*/ 	.dword	$str$22
	.align		8
        /*0070*/ 	.dword	$str$23


//--------------------- .text._ZN7cutlass13device_kernelINS_4gemm6kernel13GemmUniversalIN4cute5tupleIJiiiiEEENS1_10collective13CollectiveMmaINS1_34MainloopSm90TmaGmmaWarpSpecializedILi5ENS5_IJNS4_1CILi1EEENSA_ILi2EEESB_EEENS1_35KernelTmaWarpSpecializedCooperativeEEENS5_IJNSA_ILi256EEENSA_ILi128EEENSA_ILi64EEEEEENS_10bfloat16_tENS5_IJlSB_lEEESK_SL_NS4_8TiledMMAINS4_8MMA_AtomIJNS4_4SM904GMMA28MMA_64x128x16_F32BF16BF16_SSILNSP_5MajorE0ELSR_0ELNSP_7ScaleInE1ELSS_1EEEEEENS4_6LayoutINS5_IJSC_SB_SB_EEENS5_IJSB_NSA_ILi0EEESX_EEEEENS5_IJNS4_10UnderscoreES10_S10_EEEEENS4_23SM90_TMA_LOAD_MULTICASTENS4_14ComposedLayoutINS4_7SwizzleILi3ELi4ELi3EEENS4_18smem_ptr_flag_bitsILi16EEENSV_INS5_IJNSA_ILi8EEESI_EEENS5_IJSI_SB_EEEEEEEvNS4_8identityENS4_13SM90_TMA_LOADES1D_vS1E_EENS_8epilogue10collective6detail29Sm90TmaWarpSpecializedAdapterINS1I_15DefaultEpilogueISK_SL_SL_NS1H_6thread17LinearCombinationISK_Li1EffLNS1M_9ScaleType4KindE0ELNS_15FloatRoundStyleE2ESK_EENS1_15EpilogueDefaultEEEEEvvEEEEvNT_6ParamsE --------------------------
	.section	.text._ZN7cutlass13device_kernelINS_4gemm6kernel13GemmUniversalIN4cute5tupleIJiiiiEEENS1_10collective13CollectiveMmaINS1_34MainloopSm90TmaGmmaWarpSpecializedILi5ENS5_IJNS4_1CILi1EEENSA_ILi2EEESB_EEENS1_35KernelTmaWarpSpecializedCooperativeEEENS5_IJNSA_ILi256EEENSA_ILi128EEENSA_ILi64EEEEEENS_10bfloat16_tENS5_IJlSB_lEEESK_SL_NS4_8TiledMMAINS4_8MMA_AtomIJNS4_4SM904GMMA28MMA_64x128x16_F32BF16BF16_SSILNSP_5MajorE0ELSR_0ELNSP_7ScaleInE1ELSS_1EEEEEENS4_6LayoutINS5_IJSC_SB_SB_EEENS5_IJSB_NSA_ILi0EEESX_EEEEENS5_IJNS4_10UnderscoreES10_S10_EEEEENS4_23SM90_TMA_LOAD_MULTICASTENS4_14ComposedLayoutINS4_7SwizzleILi3ELi4ELi3EEENS4_18smem_ptr_flag_bitsILi16EEENSV_INS5_IJNSA_ILi8EEESI_EEENS5_IJSI_SB_EEEEEEEvNS4_8identityENS4_13SM90_TMA_LOADES1D_vS1E_EENS_8epilogue10collective6detail29Sm90TmaWarpSpecializedAdapterINS1I_15DefaultEpilogueISK_SL_SL_NS1H_6thread17LinearCombinationISK_Li1EffLNS1M_9ScaleType4KindE0ELNS_15FloatRoundStyleE2ESK_EENS1_15EpilogueDefaultEEEEEvvEEEEvNT_6ParamsE,"ax",@progbits
	.align	128
.text._ZN7cutlass13device_kernelINS_4gemm6kernel13GemmUniversalIN4cute5tupleIJiiiiEEENS1_10collective13CollectiveMmaINS1_34MainloopSm90TmaGmmaWarpSpecializedILi5ENS5_IJNS4_1CILi1EEENSA_ILi2EEESB_EEENS1_35KernelTmaWarpSpecializedCooperativeEEENS5_IJNSA_ILi256EEENSA_ILi128EEENSA_ILi64EEEEEENS_10bfloat16_tENS5_IJlSB_lEEESK_SL_NS4_8TiledMMAINS4_8MMA_AtomIJNS4_4SM904GMMA28MMA_64x128x16_F32BF16BF16_SSILNSP_5MajorE0ELSR_0ELNSP_7ScaleInE1ELSS_1EEEEEENS4_6LayoutINS5_IJSC_SB_SB_EEENS5_IJSB_NSA_ILi0EEESX_EEEEENS5_IJNS4_10UnderscoreES10_S10_EEEEENS4_23SM90_TMA_LOAD_MULTICASTENS4_14ComposedLayoutINS4_7SwizzleILi3ELi4ELi3EEENS4_18smem_ptr_flag_bitsILi16EEENSV_INS5_IJNSA_ILi8EEESI_EEENS5_IJSI_SB_EEEEEEEvNS4_8identityENS4_13SM90_TMA_LOADES1D_vS1E_EENS_8epilogue10collective6detail29Sm90TmaWarpSpecializedAdapterINS1I_15DefaultEpilogueISK_SL_SL_NS1H_6thread17LinearCombinationISK_Li1EffLNS1M_9ScaleType4KindE0ELNS_15FloatRoundStyleE2ESK_EENS1_15EpilogueDefaultEEEEEvvEEEEvNT_6ParamsE:
        .type           _ZN7cutlass13device_kernelINS_4gemm6kernel13GemmUniversalIN4cute5tupleIJiiiiEEENS1_10collective13CollectiveMmaINS1_34MainloopSm90TmaGmmaWarpSpecializedILi5ENS5_IJNS4_1CILi1EEENSA_ILi2EEESB_EEENS1_35KernelTmaWarpSpecializedCooperativeEEENS5_IJNSA_ILi256EEENSA_ILi128EEENSA_ILi64EEEEEENS_10bfloat16_tENS5_IJlSB_lEEESK_SL_NS4_8TiledMMAINS4_8MMA_AtomIJNS4_4SM904GMMA28MMA_64x128x16_F32BF16BF16_SSILNSP_5MajorE0ELSR_0ELNSP_7ScaleInE1ELSS_1EEEEEENS4_6LayoutINS5_IJSC_SB_SB_EEENS5_IJSB_NSA_ILi0EEESX_EEEEENS5_IJNS4_10UnderscoreES10_S10_EEEEENS4_23SM90_TMA_LOAD_MULTICASTENS4_14ComposedLayoutINS4_7SwizzleILi3ELi4ELi3EEENS4_18smem_ptr_flag_bitsILi16EEENSV_INS5_IJNSA_ILi8EEESI_EEENS5_IJSI_SB_EEEEEEEvNS4_8identityENS4_13SM90_TMA_LOADES1D_vS1E_EENS_8epilogue10collective6detail29Sm90TmaWarpSpecializedAdapterINS1I_15DefaultEpilogueISK_SL_SL_NS1H_6thread17LinearCombinationISK_Li1EffLNS1M_9ScaleType4KindE0ELNS_15FloatRoundStyleE2ESK_EENS1_15EpilogueDefaultEEEEEvvEEEEvNT_6ParamsE,@function
        .size           _ZN7cutlass13device_kernelINS_4gemm6kernel13GemmUniversalIN4cute5tupleIJiiiiEEENS1_10collective13CollectiveMmaINS1_34MainloopSm90TmaGmmaWarpSpecializedILi5ENS5_IJNS4_1CILi1EEENSA_ILi2EEESB_EEENS1_35KernelTmaWarpSpecializedCooperativeEEENS5_IJNSA_ILi256EEENSA_ILi128EEENSA_ILi64EEEEEENS_10bfloat16_tENS5_IJlSB_lEEESK_SL_NS4_8TiledMMAINS4_8MMA_AtomIJNS4_4SM904GMMA28MMA_64x128x16_F32BF16BF16_SSILNSP_5MajorE0ELSR_0ELNSP_7ScaleInE1ELSS_1EEEEEENS4_6LayoutINS5_IJSC_SB_SB_EEENS5_IJSB_NSA_ILi0EEESX_EEEEENS5_IJNS4_10UnderscoreES10_S10_EEEEENS4_23SM90_TMA_LOAD_MULTICASTENS4_14ComposedLayoutINS4_7SwizzleILi3ELi4ELi3EEENS4_18smem_ptr_flag_bitsILi16EEENSV_INS5_IJNSA_ILi8EEESI_EEENS5_IJSI_SB_EEEEEEEvNS4_8identityENS4_13SM90_TMA_LOADES1D_vS1E_EENS_8epilogue10collective6detail29Sm90TmaWarpSpecializedAdapterINS1I_15DefaultEpilogueISK_SL_SL_NS1H_6thread17LinearCombinationISK_Li1EffLNS1M_9ScaleType4KindE0ELNS_15FloatRoundStyleE2ESK_EENS1_15EpilogueDefaultEEEEEvvEEEEvNT_6ParamsE,(.L_x_327 - _ZN7cutlass13device_kernelINS_4gemm6kernel13GemmUniversalIN4cute5tupleIJiiiiEEENS1_10collective13CollectiveMmaINS1_34MainloopSm90TmaGmmaWarpSpecializedILi5ENS5_IJNS4_1CILi1EEENSA_ILi2EEESB_EEENS1_35KernelTmaWarpSpecializedCooperativeEEENS5_IJNSA_ILi256EEENSA_ILi128EEENSA_ILi64EEEEEENS_10bfloat16_tENS5_IJlSB_lEEESK_SL_NS4_8TiledMMAINS4_8MMA_AtomIJNS4_4SM904GMMA28MMA_64x128x16_F32BF16BF16_SSILNSP_5MajorE0ELSR_0ELNSP_7ScaleInE1ELSS_1EEEEEENS4_6LayoutINS5_IJSC_SB_SB_EEENS5_IJSB_NSA_ILi0EEESX_EEEEENS5_IJNS4_10UnderscoreES10_S10_EEEEENS4_23SM90_TMA_LOAD_MULTICASTENS4_14ComposedLayoutINS4_7SwizzleILi3ELi4ELi3EEENS4_18smem_ptr_flag_bitsILi16EEENSV_INS5_IJNSA_ILi8EEESI_EEENS5_IJSI_SB_EEEEEEEvNS4_8identityENS4_13SM90_TMA_LOADES1D_vS1E_EENS_8epilogue10collective6detail29Sm90TmaWarpSpecializedAdapterINS1I_15DefaultEpilogueISK_SL_SL_NS1H_6thread17LinearCombinationISK_Li1EffLNS1M_9ScaleType4KindE0ELNS_15FloatRoundStyleE2ESK_EENS1_15EpilogueDefaultEEEEEvvEEEEvNT_6ParamsE)
        .other          _ZN7cutlass13device_kernelINS_4gemm6kernel13GemmUniversalIN4cute5tupleIJiiiiEEENS1_10collective13CollectiveMmaINS1_34MainloopSm90TmaGmmaWarpSpecializedILi5ENS5_IJNS4_1CILi1EEENSA_ILi2EEESB_EEENS1_35KernelTmaWarpSpecializedCooperativeEEENS5_IJNSA_ILi256EEENSA_ILi128EEENSA_ILi64EEEEEENS_10bfloat16_tENS5_IJlSB_lEEESK_SL_NS4_8TiledMMAINS4_8MMA_AtomIJNS4_4SM904GMMA28MMA_64x128x16_F32BF16BF16_SSILNSP_5MajorE0ELSR_0ELNSP_7ScaleInE1ELSS_1EEEEEENS4_6LayoutINS5_IJSC_SB_SB_EEENS5_IJSB_NSA_ILi0EEESX_EEEEENS5_IJNS4_10UnderscoreES10_S10_EEEEENS4_23SM90_TMA_LOAD_MULTICASTENS4_14ComposedLayoutINS4_7SwizzleILi3ELi4ELi3EEENS4_18smem_ptr_flag_bitsILi16EEENSV_INS5_IJNSA_ILi8EEESI_EEENS5_IJSI_SB_EEEEEEEvNS4_8identityENS4_13SM90_TMA_LOADES1D_vS1E_EENS_8epilogue10collective6detail29Sm90TmaWarpSpecializedAdapterINS1I_15DefaultEpilogueISK_SL_SL_NS1H_6thread17LinearCombinationISK_Li1EffLNS1M_9ScaleType4KindE0ELNS_15FloatRoundStyleE2ESK_EENS1_15EpilogueDefaultEEEEEvvEEEEvNT_6ParamsE,@"STO_CUDA_ENTRY STV_DEFAULT"
_ZN7cutlass13device_kernelINS_4gemm6kernel13GemmUniversalIN4cute5tupleIJiiiiEEENS1_10collective13CollectiveMmaINS1_34MainloopSm90TmaGmmaWarpSpecializedILi5ENS5_IJNS4_1CILi1EEENSA_ILi2EEESB_EEENS1_35KernelTmaWarpSpecializedCooperativeEEENS5_IJNSA_ILi256EEENSA_ILi128EEENSA_ILi64EEEEEENS_10bfloat16_tENS5_IJlSB_lEEESK_SL_NS4_8TiledMMAINS4_8MMA_AtomIJNS4_4SM904GMMA28MMA_64x128x16_F32BF16BF16_SSILNSP_5MajorE0ELSR_0ELNSP_7ScaleInE1ELSS_1EEEEEENS4_6LayoutINS5_IJSC_SB_SB_EEENS5_IJSB_NSA_ILi0EEESX_EEEEENS5_IJNS4_10UnderscoreES10_S10_EEEEENS4_23SM90_TMA_LOAD_MULTICASTENS4_14ComposedLayoutINS4_7SwizzleILi3ELi4ELi3EEENS4_18smem_ptr_flag_bitsILi16EEENSV_INS5_IJNSA_ILi8EEESI_EEENS5_IJSI_SB_EEEEEEEvNS4_8identityENS4_13SM90_TMA_LOADES1D_vS1E_EENS_8epilogue10collective6detail29Sm90TmaWarpSpecializedAdapterINS1I_15DefaultEpilogueISK_SL_SL_NS1H_6thread17LinearCombinationISK_Li1EffLNS1M_9ScaleType4KindE0ELNS_15FloatRoundStyleE2ESK_EENS1_15EpilogueDefaultEEEEEvvEEEEvNT_6ParamsE:
[----:B------:R-:W0:Y:S01]  /*0000*/  LDC R1, c[0x0][0x28] ;  /* 0x00000a00ff017b82 */ /* 0x000e220000000800 */
[----:B------:R-:W1:Y:S01]  /*0010*/  S2R R18, SR_TID.X ;  /* 0x0000000000127919 */ /* 0x000e620000002100 */
[----:B------:R-:W-:Y:S01]  /*0020*/  ELECT P0, URZ, PT ;  /* 0x00000000003f782f */ /* 0x000fe20003800000 */
[----:B------:R-:W-:Y:S01]  /*0030*/  BSSY B0, `(.L_x_0) ;  /* 0x000000f000007945 */ /* 0x000fe20003800000 */
[--C-:B-1----:R-:W-:Y:S02]  /*0040*/  SHF.R.U32.HI R0, RZ, 0x5, R18.reuse ;  /* 0x00000005ff007819 */ /* 0x102fe40000011612 */
[----:B------:R-:W-:-:S03]  /*0050*/  SHF.R.U32.HI R3, RZ, 0x7, R18 ;  /* 0x00000007ff037819 */ /* 0x000fc60000011612 */
[----:B------:R-:W1:Y:S04]  /*0060*/  SHFL.IDX PT, R2, R0, RZ, 0x1f ;  /* 0x00001fff00027589 */ /* 0x000e6800000e0000 */
[----:B------:R2:W3:Y:S01]  /*0070*/  SHFL.IDX PT, R5, R3, RZ, 0x1f ;  /* 0x00001fff03057589 */ /* 0x0004e200000e0000 */
[----:B-1----:R-:W-:-:S13]  /*0080*/  ISETP.NE.OR P0, PT, R2, RZ, !P0 ;  /* 0x000000ff0200720c */ /* 0x002fda0004705670 */
[----:B0-23--:R-:W-:Y:S05]  /*0090*/  @P0 BRA `(.L_x_1) ;  /* 0x0000000000200947 */ /* 0x00dfea0003800000 */
[----:B------:R-:W-:Y:S02]  /*00a0*/  ULDC.64 UR4, c[0x0][0x198] ;  /* 0x0000660000047ab9 */ /* 0x000fe40000000a00 */
[----:B------:R-:W-:Y:S02]  /*00b0*/  UIADD3 UR6, UP0, UR4, 0xf0, URZ ;  /* 0x000000f004067890 */ /* 0x000fe4000ff1e03f */
[----:B------:R-:W-:Y:S02]  /*00c0*/  UIADD3 UR4, UP1, UR4, 0x1f0, URZ ;  /* 0x000001f004047890 */ /* 0x000fe4000ff3e03f */
[----:B------:R-:W-:Y:S02]  /*00d0*/  UIADD3.X UR7, URZ, UR5, URZ, UP0, !UPT ;  /* 0x000000053f077290 */ /* 0x000fe400087fe43f */
[----:B------:R-:W-:-:S07]  /*00e0*/  UIADD3.X UR5, URZ, UR5, URZ, UP1, !UPT ;  /* 0x000000053f057290 */ /* 0x000fce0008ffe43f */
[----:B------:R0:W-:Y:S02]  /*00f0*/  UTMACCTL.PF [UR6] ;  /* 0x00000000060079b9 */ /* 0x0001e40008040000 */
[----:B------:R0:W-:Y:S02]  /*0100*/  UTMACCTL.PF [UR4] ;  /* 0x00000000040079b9 */ /* 0x0001e40008040000 */
[----:B0-----:R-:W-:Y:S01]  /*0110*/  NOP ;  /* 0x0000000000007918 */ /* 0x001fe20000000000 */
.L_x_1:
[----:B------:R-:W-:Y:S05]  /*0120*/  BSYNC B0 ;  /* 0x0000000000007941 */ /* 0x000fea0003800000 */
.L_x_0:
[----:B------:R-:W0:Y:S02]  /*0130*/  SHFL.IDX PT, R3, R0, RZ, 0x1f ;  /* 0x00001fff00037589 */ /* 0x000e2400000e0000 */
[----:B0-----:R-:W-:-:S13]  /*0140*/  ISETP.NE.AND P0, PT, R3, RZ, PT ;  /* 0x000000ff0300720c */ /* 0x001fda0003f05270 */
[----:B------:R-:W-:Y:S05]  /*0150*/  @P0 BRA `(.L_x_2) ;  /* 0x0000000000600947 */ /* 0x000fea0003800000 */
[----:B------:R-:W0:Y:S01]  /*0160*/  S2UR UR8, SR_CgaCtaId ;  /* 0x00000000000879c3 */ /* 0x000e220000008800 */
[----:B------:R-:W-:Y:S01]  /*0170*/  UMOV UR4, 0x400 ;  /* 0x0000040000047882 */ /* 0x000fe20000000000 */
[----:B------:R-:W-:Y:S01]  /*0180*/  UMOV UR5, 0x1 ;  /* 0x0000000100057882 */ /* 0x000fe20000000000 */
[----:B------:R-:W-:Y:S01]  /*0190*/  UMOV UR6, 0x4 ;  /* 0x0000000400067882 */ /* 0x000fe20000000000 */
[----:B------:R-:W-:Y:S01]  /*01a0*/  ELECT P0, URZ, PT ;  /* 0x00000000003f782f */ /* 0x000fe20003800000 */
[----:B------:R-:W-:-:S04]  /*01b0*/  UIADD3 UR6, -UR6, 0x100000, URZ ;  /* 0x0010000006067890 */ /* 0x000fc8000fffe13f */
[----:B------:R-:W-:Y:S02]  /*01c0*/  USHF.L.U32 UR7, UR6, 0xb, URZ ;  /* 0x0000000b06077899 */ /* 0x000fe4000800063f */
[----:B------:R-:W-:Y:S02]  /*01d0*/  USHF.L.U32 UR6, UR6, 0x1, URZ ;  /* 0x0000000106067899 */ /* 0x000fe4000800063f */
[----:B0-----:R-:W-:Y:S02]  /*01e0*/  ULEA UR8, UR8, UR4, 0x18 ;  /* 0x0000000408087291 */ /* 0x001fe4000f8ec03f */
[----:B------:R-:W-:-:S04]  /*01f0*/  UIADD3 UR4, -UR5, 0x100000, URZ ;  /* 0x0010000005047890 */ /* 0x000fc8000fffe13f */
[----:B------:R-:W-:Y:S02]  /*0200*/  USHF.L.U32 UR5, UR4, 0xb, URZ ;  /* 0x0000000b04057899 */ /* 0x000fe4000800063f */
[----:B------:R-:W-:Y:S01]  /*0210*/  USHF.L.U32 UR4, UR4, 0x1, URZ ;  /* 0x0000000104047899 */ /* 0x000fe2000800063f */
[----:B------:R-:W0:Y:S11]  /*0220*/  FENCE.VIEW.ASYNC.S ;  /* 0x00000000000073c6 */ /* 0x000e360000000000 */
[----:B0-----:R0:W1:Y:S01]  /*0230*/  SYNCS.EXCH.64 URZ, [UR8], UR4 ;  /* 0x00000004083f75b2 */ /* 0x0010620008000100 */
[----:B------:R0:W2:Y:S01]  /*0240*/  SYNCS.EXCH.64 URZ, [UR8+0x28], UR6 ;  /* 0x00002806083f75b2 */ /* 0x0000a20008000100 */
[----:B------:R0:W3:Y:S01]  /*0250*/  SYNCS.EXCH.64 URZ, [UR8+0x8], UR4 ;  /* 0x00000804083f75b2 */ /* 0x0000e20008000100 */
[----:B------:R0:W4:Y:S01]  /*0260*/  SYNCS.EXCH.64 URZ, [UR8+0x30], UR6 ;  /* 0x00003006083f75b2 */ /* 0x0001220008000100 */
[----:B------:R0:W0:Y:S01]  /*0270*/  SYNCS.EXCH.64 URZ, [UR8+0x10], UR4 ;  /* 0x00001004083f75b2 */ /* 0x0000220008000100 */
[----:B------:R0:W0:Y:S01]  /*0280*/  SYNCS.EXCH.64 URZ, [UR8+0x38], UR6 ;  /* 0x00003806083f75b2 */ /* 0x0000220008000100 */
[----:B------:R0:W0:Y:S01]  /*0290*/  SYNCS.EXCH.64 URZ, [UR8+0x18], UR4 ;  /* 0x00001804083f75b2 */ /* 0x0000220008000100 */
[----:B------:R0:W0:Y:S01]  /*02a0*/  SYNCS.EXCH.64 URZ, [UR8+0x40], UR6 ;  /* 0x00004006083f75b2 */ /* 0x0000220008000100 */
[----:B------:R0:W0:Y:S01]  /*02b0*/  SYNCS.EXCH.64 URZ, [UR8+0x20], UR4 ;  /* 0x00002004083f75b2 */ /* 0x0000220008000100 */
[----:B------:R0:W0:Y:S01]  /*02c0*/  SYNCS.EXCH.64 URZ, [UR8+0x48], UR6 ;  /* 0x00004806083f75b2 */ /* 0x0000220008000100 */
[----:B------:R-:W-:Y:S01]  /*02d0*/  NOP ;  /* 0x0000000000007918 */ /* 0x000fe20000000000 */
.L_x_2:
[----:B------:R-:W5:Y:S01]  /*02e0*/  SHFL.IDX PT, R0, R0, RZ, 0x1f ;  /* 0x00001fff00007589 */ /* 0x000f6200000e0000 */
[----:B------:R-:W-:Y:S01]  /*02f0*/  SHF.R.S32.HI R7, RZ, 0x1f, R18 ;  /* 0x0000001fff077819 */ /* 0x000fe20000011412 */
[----:B0-----:R-:W0:Y:S01]  /*0300*/  S2UR UR8, SR_CTAID.X ;  /* 0x00000000000879c3 */ /* 0x001e220000002500 */
[----:B------:R-:W-:Y:S01]  /*0310*/  ELECT P0, URZ, PT ;  /* 0x00000000003f782f */ /* 0x000fe20003800000 */
[----:B------:R-:W1:Y:S01]  /*0320*/  S2R R4, SR_CTAID.Y ;  /* 0x0000000000047919 */ /* 0x000e620000002600 */
[----:B------:R-:W-:Y:S01]  /*0330*/  LEA.HI R7, R7, R18, RZ, 0x7 ;  /* 0x0000001207077211 */ /* 0x000fe200078f38ff */
[----:B------:R-:W-:Y:S01]  /*0340*/  ULDC UR4, c[0x0][0x154] ;  /* 0x0000550000047ab9 */ /* 0x000fe20000000800 */
[----:B------:R-:W-:Y:S01]  /*0350*/  SHF.R.S32.HI R8, RZ, 0x1f, R3 ;  /* 0x0000001fff087819 */ /* 0x000fe20000011403 */
[----:B------:R-:W-:Y:S01]  /*0360*/  NOP ;  /* 0x0000000000007918 */ /* 0x000fe20000000000 */
[----:B------:R-:W-:Y:S01]  /*0370*/  LOP3.LUT R7, R7, 0xffffff80, RZ, 0xc0, !PT ;  /* 0xffffff8007077812 */ /* 0x000fe200078ec0ff */
[----:B------:R-:W2:Y:S01]  /*0380*/  LDC R12, c[0x0][0x140] ;  /* 0x00005000ff0c7b82 */ /* 0x000ea20000000800 */
[----:B------:R-:W-:Y:S01]  /*0390*/  LEA.HI R8, R8, R3, RZ, 0x2 ;  /* 0x0000000308087211 */ /* 0x000fe200078f10ff */
[----:B------:R-:W-:-:S02]  /*03a0*/  NOP ;  /* 0x0000000000007918 */ /* 0x000fc40000000000 */
[----:B------:R-:W-:Y:S01]  /*03b0*/  IMAD.IADD R6, R18, 0x1, -R7 ;  /* 0x0000000112067824 */ /* 0x000fe200078e0a07 */
[----:B------:R-:W-:-:S03]  /*03c0*/  LOP3.LUT R8, R8, 0x3ffffffc, RZ, 0xc0, !PT ;  /* 0x3ffffffc08087812 */ /* 0x000fc600078ec0ff */
[----:B------:R-:W3:Y:S01]  /*03d0*/  LDC R10, c[0x0][0x144] ;  /* 0x00005100ff0a7b82 */ /* 0x000ee20000000800 */
[----:B------:R-:W-:Y:S02]  /*03e0*/  SHF.R.S32.HI R7, RZ, 0x1f, R6 ;  /* 0x0000001fff077819 */ /* 0x000fe40000011406 */
[----:B------:R-:W-:Y:S02]  /*03f0*/  LOP3.LUT P2, RZ, R6, 0x7, RZ, 0xc0, !PT ;  /* 0x0000000706ff7812 */ /* 0x000fe4000784c0ff */
[----:B------:R-:W-:Y:S01]  /*0400*/  LEA.HI R7, R7, R6, RZ, 0x3 ;  /* 0x0000000607077211 */ /* 0x000fe200078f18ff */
[----:B------:R-:W-:Y:S01]  /*0410*/  VIADD R6, R5, 0xffffffff ;  /* 0xffffffff05067836 */ /* 0x000fe20000000000 */
[----:B-----5:R-:W-:Y:S02]  /*0420*/  ISETP.NE.OR P0, PT, R0, RZ, !P0 ;  /* 0x000000ff0000720c */ /* 0x020fe40004705670 */
[--C-:B------:R-:W-:Y:S02]  /*0430*/  SHF.R.S32.HI R0, RZ, 0x3, R7.reuse ;  /* 0x00000003ff007819 */ /* 0x100fe40000011407 */
[----:B------:R-:W-:-:S02]  /*0440*/  SHF.R.S32.HI R7, RZ, 0x1f, R7 ;  /* 0x0000001fff077819 */ /* 0x000fc40000011407 */
[----:B------:R-:W-:Y:S02]  /*0450*/  ISETP.GE.U32.AND P5, PT, R6, 0x2, PT ;  /* 0x000000020600780c */ /* 0x000fe40003fa6070 */
[----:B------:R-:W-:Y:S02]  /*0460*/  LEA.HI R7, R7, R0, RZ, 0x2 ;  /* 0x0000000007077211 */ /* 0x000fe400078f10ff */
[----:B--2---:R-:W-:Y:S02]  /*0470*/  ISETP.EQ.U32.AND P3, PT, R12, 0x1, PT ;  /* 0x000000010c00780c */ /* 0x004fe40003f62070 */
[----:B-1----:R-:W-:Y:S01]  /*0480*/  I2FP.F32.U32 R9, R4 ;  /* 0x0000000400097245 */ /* 0x002fe20000201000 */
[----:B------:R-:W-:Y:S01]  /*0490*/  VOTEU.ALL UP0, P0 ;  /* 0x00000000003f7886 */ /* 0x000fe20000000000 */
[----:B------:R-:W-:Y:S01]  /*04a0*/  LOP3.LUT R7, R7, 0xfffffffc, RZ, 0xc0, !PT ;  /* 0xfffffffc07077812 */ /* 0x000fe200078ec0ff */
[----:B------:R-:W-:Y:S02]  /*04b0*/  VOTEU.ALL UP1, P0 ;  /* 0x00000000003f7886 */ /* 0x000fe40000020000 */
[----:B------:R-:W-:Y:S01]  /*04c0*/  FMUL R11, R9, UR4 ;  /* 0x00000004090b7c20 */ /* 0x000fe20008400000 */
[----:B------:R-:W-:Y:S01]  /*04d0*/  IMAD.IADD R9, R3, 0x1, -R8 ;  /* 0x0000000103097824 */ /* 0x000fe200078e0a08 */
[----:B0-----:R-:W-:Y:S01]  /*04e0*/  I2FP.F32.U32 R8, UR8 ;  /* 0x0000000800087c45 */ /* 0x001fe20008201000 */
[----:B------:R-:W-:Y:S01]  /*04f0*/  IMAD.IADD R0, R0, 0x1, -R7 ;  /* 0x0000000100007824 */ /* 0x000fe200078e0a07 */
[----:B------:R-:W0:Y:S01]  /*0500*/  @!UP0 S2UR UR7, SR_CgaCtaId ;  /* 0x00000000000789c3 */ /* 0x000e220000008800 */
[----:B------:R-:W-:Y:S01]  /*0510*/  ULDC UR4, c[0x0][0x150] ;  /* 0x0000540000047ab9 */ /* 0x000fe20000000800 */
[----:B------:R-:W1:Y:S01]  /*0520*/  F2I.U32.TRUNC.NTZ R11, R11 ;  /* 0x0000000b000b7305 */ /* 0x000e62000020f000 */
[----:B------:R-:W-:Y:S01]  /*0530*/  FMUL R8, R8, UR4 ;  /* 0x0000000408087c20 */ /* 0x000fe20008400000 */
[----:B------:R-:W-:Y:S01]  /*0540*/  SHF.R.S32.HI R3, RZ, 0x1f, R2 ;  /* 0x0000001fff037819 */ /* 0x000fe20000011402 */
[----:B------:R-:W-:Y:S01]  /*0550*/  IMAD R9, R9, 0x4, R0 ;  /* 0x0000000409097824 */ /* 0x000fe200078e0200 */
[----:B------:R-:W-:Y:S01]  /*0560*/  UMOV UR4, 0x20 ;  /* 0x0000002000047882 */ /* 0x000fe20000000000 */
[----:B------:R-:W-:Y:S01]  /*0570*/  @!UP0 UMOV UR6, 0x400 ;  /* 0x0000040000068882 */ /* 0x000fe20000000000 */
[----:B------:R-:W2:Y:S01]  /*0580*/  LDC R7, c[0x0][0x148] ;  /* 0x00005200ff077b82 */ /* 0x000ea20000000800 */
[----:B------:R-:W-:Y:S01]  /*0590*/  LEA.HI R3, R3, R2, RZ, 0x2 ;  /* 0x0000000203037211 */ /* 0x000fe200078f10ff */
[----:B------:R-:W5:Y:S01]  /*05a0*/  F2I.U32.TRUNC.NTZ R8, R8 ;  /* 0x0000000800087305 */ /* 0x000f62000020f000 */
[----:B------:R-:W-:Y:S01]  /*05b0*/  IMAD.SHL.U32 R22, R9, 0x4, RZ ;  /* 0x0000000409167824 */ /* 0x000fe200078e00ff */
[----:B------:R-:W-:-:S04]  /*05c0*/  @!UP0 UIADD3 UR4, -UR4, 0x100000, URZ ;  /* 0x0010000004048890 */ /* 0x000fc8000fffe13f */
[----:B------:R-:W-:Y:S02]  /*05d0*/  @!UP0 USHF.L.U32 UR5, UR4, 0xb, URZ ;  /* 0x0000000b04058899 */ /* 0x000fe4000800063f */
[----:B------:R-:W-:Y:S01]  /*05e0*/  @!UP0 USHF.L.U32 UR4, UR4, 0x1, URZ ;  /* 0x0000000104048899 */ /* 0x000fe2000800063f */
[----:B------:R-:W-:Y:S02]  /*05f0*/  LOP3.LUT R3, R3, 0xfffffffc, RZ, 0xc0, !PT ;  /* 0xfffffffc03037812 */ /* 0x000fe400078ec0ff */
[----:B------:R-:W-:Y:S01]  /*0600*/  LOP3.LUT R22, R9, 0xc, R22, 0x78, !PT ;  /* 0x0000000c09167812 */ /* 0x000fe200078e7816 */
[----:B-1----:R-:W-:Y:S02]  /*0610*/  IMAD.MOV R21, RZ, RZ, -R11 ;  /* 0x000000ffff157224 */ /* 0x002fe400078e0a0b */
[----:B------:R-:W-:Y:S01]  /*0620*/  IMAD.IADD R0, R2, 0x1, -R3 ;  /* 0x0000000102007824 */ /* 0x000fe200078e0a03 */
[----:B0-----:R-:W-:Y:S01]  /*0630*/  @!UP0 ULEA UR6, UR7, UR6, 0x18 ;  /* 0x0000000607068291 */ /* 0x001fe2000f8ec03f */
[----:B-----5:R-:W-:-:S03]  /*0640*/  IMAD.MOV R3, RZ, RZ, -R8 ;  /* 0x000000ffff037224 */ /* 0x020fc600078e0a08 */
[----:B------:R-:W-:Y:S01]  /*0650*/  ISETP.NE.AND P1, PT, R0, 0x3, PT ;  /* 0x000000030000780c */ /* 0x000fe20003f25270 */
[----:B------:R-:W-:Y:S01]  /*0660*/  VOTEU.ALL UP0, P0 ;  /* 0x00000000003f7886 */ /* 0x000fe20000000000 */
[----:B------:R-:W-:Y:S01]  /*0670*/  ISETP.LT.U32.AND P0, PT, R22, 0x2, !P2 ;  /* 0x000000021600780c */ /* 0x000fe20005701070 */
[----:B---3--:R-:W-:Y:S01]  /*0680*/  IMAD R3, R10, R3, UR8 ;  /* 0x000000080a037e24 */ /* 0x008fe2000f8e0203 */
[----:B------:R-:W-:Y:S01]  /*0690*/  ISETP.EQ.OR P1, PT, R0, RZ, !P1 ;  /* 0x000000ff0000720c */ /* 0x000fe20004f22670 */
[----:B--2---:R-:W-:Y:S01]  /*06a0*/  IMAD R9, R7, R21, R4 ;  /* 0x0000001507097224 */ /* 0x004fe200078e0204 */
[C---:B------:R-:W-:Y:S02]  /*06b0*/  ISETP.NE.AND P2, PT, R5.reuse, RZ, PT ;  /* 0x000000ff0500720c */ /* 0x040fe40003f45270 */
[----:B------:R-:W-:Y:S01]  /*06c0*/  ISETP.EQ.AND P1, PT, R5, RZ, P1 ;  /* 0x000000ff0500720c */ /* 0x000fe20000f22270 */
[----:B------:R-:W0:Y:S02]  /*06d0*/  FENCE.VIEW.ASYNC.S ;  /* 0x00000000000073c6 */ /* 0x000e240000000000 */
[----:B0-----:R0:W1:Y:S01]  /*06e0*/  @!UP0 SYNCS.EXCH.64 URZ, [UR6+0x60], UR4 ;  /* 0x00006004063f85b2 */ /* 0x0010620008000100 */
[----:B------:R-:W-:-:S02]  /*06f0*/  ISETP.NE.AND P4, PT, R9, R22, PT ;  /* 0x000000160900720c */ /* 0x000fc40003f85270 */
[----:B------:R-:W-:Y:S02]  /*0700*/  SEL R19, RZ, 0x1, !P1 ;  /* 0x00000001ff137807 */ /* 0x000fe40004800000 */
[----:B------:R-:W-:Y:S02]  /*0710*/  ISETP.EQ.OR P4, PT, R3, RZ, !P4 ;  /* 0x000000ff0300720c */ /* 0x000fe40006782670 */
[----:B------:R-:W-:Y:S02]  /*0720*/  SEL R19, R19, 0x2, P5 ;  /* 0x0000000213137807 */ /* 0x000fe40002800000 */
[----:B------:R-:W-:-:S04]  /*0730*/  PLOP3.LUT P0, PT, P0, P4, PT, 0x80, 0x0 ;  /* 0x000000000000781c */ /* 0x000fc80000709070 */
[----:B------:R-:W-:Y:S01]  /*0740*/  P2R R156, PR, RZ, 0x1 ;  /* 0x00000001ff9c7803 */ /* 0x000fe20000000000 */
[----:B------:R0:W2:Y:S01]  /*0750*/  @!UP1 SYNCS.EXCH.64 URZ, [UR6+0x68], UR4 ;  /* 0x00006804063f95b2 */ /* 0x0000a20008000100 */
[----:B------:R-:W-:Y:S01]  /*0760*/  NOP ;  /* 0x0000000000007918 */ /* 0x000fe20000000000 */
[----:B------:R-:W-:Y:S06]  /*0770*/  @!P3 BRA `(.L_x_3) ;  /* 0x000000000008b947 */ /* 0x000fec0003800000 */
[----:B-12-4-:R-:W-:Y:S01]  /*0780*/  UCGABAR_ARV ;  /* 0x00000000000079c7 */ /* 0x016fe20008000000 */
[----:B------:R-:W-:Y:S05]  /*0790*/  BRA `(.L_x_4) ;  /* 0x0000000000047947 */ /* 0x000fea0003800000 */
.L_x_3:
[----:B-12-4-:R-:W-:Y:S01]  /*07a0*/  NOP ;  /* 0x0000000000007918 */ /* 0x016fe20000000000 */
.L_x_4:
[----:B------:R-:W1:Y:S01]  /*07b0*/  LDC R2, c[0x0][0x65c] ;  /* 0x00019700ff027b82 */ /* 0x000e620000000800 */
[----:B------:R-:W-:Y:S02]  /*07c0*/  IMAD.U32 R8, RZ, RZ, UR8 ;  /* 0x00000008ff087e24 */ /* 0x000fe4000f8e00ff */
[----:B------:R-:W-:Y:S01]  /*07d0*/  IMAD.MOV.U32 R9, RZ, RZ, RZ ;  /* 0x000000ffff097224 */ /* 0x000fe200078e00ff */
[----:B-1----:R-:W-:-:S04]  /*07e0*/  ISETP.NE.AND P1, PT, R2, 0x1, PT ;  /* 0x000000010200780c */ /* 0x002fc80003f25270 */
[----:B------:R-:W-:-:S09]  /*07f0*/  P2R R5, PR, RZ, 0x2 ;  /* 0x00000002ff057803 */ /* 0x000fd20000000000 */
[----:B------:R-:W1:Y:S01]  /*0800*/  @P1 LDC R17, c[0x0][0x10] ;  /* 0x00000400ff111b82 */ /* 0x000e620000000800 */
[----:B------:R-:W-:Y:S01]  /*0810*/  @P1 IMAD.MOV.U32 R5, RZ, RZ, RZ ;  /* 0x000000ffff051224 */ /* 0x000fe200078e00ff */
[----:B------:R-:W-:-:S06]  /*0820*/  @P1 MOV R13, RZ ;  /* 0x000000ff000d1202 */ /* 0x000fcc0000000f00 */
[----:B------:R-:W2:Y:S01]  /*0830*/  @!P1 LDC R11, c[0x0][0xc] ;  /* 0x00000300ff0b9b82 */ /* 0x000ea20000000800 */
[----:B-1----:R-:W-:-:S04]  /*0840*/  @P1 IMAD.WIDE.U32 R16, R17, UR8, R4 ;  /* 0x0000000811101c25 */ /* 0x002fc8000f8e0004 */
[----:B------:R-:W-:Y:S02]  /*0850*/  @P1 IMAD.IADD R17, R17, 0x1, R13 ;  /* 0x0000000111111824 */ /* 0x000fe400078e020d */
[----:B--2---:R-:W-:-:S04]  /*0860*/  @!P1 IMAD.WIDE.U32 R8, R4, R11, R8 ;  /* 0x0000000b04089225 */ /* 0x004fc800078e0008 */
[----:B------:R-:W-:Y:S02]  /*0870*/  @!P1 IMAD.MOV.U32 R16, RZ, RZ, R8 ;  /* 0x000000ffff109224 */ /* 0x000fe400078e0008 */
[----:B------:R-:W-:Y:S01]  /*0880*/  @!P1 IMAD.MOV.U32 R17, RZ, RZ, R9 ;  /* 0x000000ffff119224 */ /* 0x000fe200078e0009 */
[----:B------:R-:W-:Y:S06]  /*0890*/  @!P3 BRA `(.L_x_5) ;  /* 0x00000000000cb947 */ /* 0x000fec0003800000 */
[----:B------:R-:W-:Y:S01]  /*08a0*/  UCGABAR_WAIT ;  /* 0x0000000000007dc7 */ /* 0x000fe20008000000 */
[----:B------:R-:W-:Y:S01]  /*08b0*/  CCTL.IVALL ;  /* 0x00000000ff00798f */ /* 0x000fe20002000000 */
[----:B------:R-:W-:Y:S05]  /*08c0*/  BRA `(.L_x_6) ;  /* 0x0000000000047947 */ /* 0x000fea0003800000 */
.L_x_5:
[----:B------:R-:W-:Y:S06]  /*08d0*/  BAR.SYNC.DEFER_BLOCKING 0x0 ;  /* 0x0000000000007b1d */ /* 0x000fec0000010000 */
.L_x_6:
[----:B------:R-:W-:Y:S05]  /*08e0*/  @!P2 BRA `(.L_x_7) ;  /* 0x000000a40090a947 */ /* 0x000fea0003800000 */
[----:B------:R-:W-:-:S13]  /*08f0*/  ISETP.GT.U32.AND P0, PT, R6, 0x1, PT ;  /* 0x000000010600780c */ /* 0x000fda0003f04070 */
[----:B0-----:R-:W-:Y:S05]  /*0900*/  @P0 EXIT ;  /* 0x000000000000094d */ /* 0x001fea0003800000 */
[----:B------:R-:W-:Y:S01]  /*0910*/  ULDC.64 UR4, c[0x0][0x650] ;  /* 0x0001940000047ab9 */ /* 0x000fe20000000a00 */
[----:B------:R-:W-:Y:S01]  /*0920*/  PRMT R0, RZ, 0x7610, R0 ;  /* 0x00007610ff007816 */ /* 0x000fe20000000000 */
[----:B------:R-:W-:Y:S01]  /*0930*/  IMAD.MOV.U32 R152, RZ, RZ, -0x1 ;  /* 0xffffffffff987424 */ /* 0x000fe200078e00ff */
[----:B------:R-:W-:Y:S01]  /*0940*/  ISETP.GE.U32.AND P0, PT, R16, UR4, PT ;  /* 0x0000000410007c0c */ /* 0x000fe2000bf06070 */
[----:B------:R-:W-:Y:S02]  /*0950*/  IMAD.MOV.U32 R153, RZ, RZ, -0x1 ;  /* 0xffffffffff997424 */ /* 0x000fe400078e00ff */
[----:B------:R-:W-:Y:S01]  /*0960*/  IMAD.MOV.U32 R23, RZ, RZ, -0x1 ;  /* 0xffffffffff177424 */ /* 0x000fe200078e00ff */
[----:B------:R-:W-:-:S13]  /*0970*/  ISETP.GE.U32.AND.EX P0, PT, R17, UR5, PT, P0 ;  /* 0x0000000511007c0c */ /* 0x000fda000bf06100 */
[----:B------:R-:W-:Y:S05]  /*0980*/  @P0 BRA `(.L_x_8) ;  /* 0x00000004002c0947 */ /* 0x000fea0003800000 */
[----:B------:R-:W0:Y:S01]  /*0990*/  LDC.64 R24, c[0x0][0x628] ;  /* 0x00018a00ff187b82 */ /* 0x000e220000000a00 */
[----:B------:R-:W-:Y:S02]  /*09a0*/  IMAD.MOV.U32 R8, RZ, RZ, R16 ;  /* 0x000000ffff087224 */ /* 0x000fe400078e0010 */
[----:B------:R-:W-:-:S05]  /*09b0*/  IMAD.MOV.U32 R9, RZ, RZ, R17 ;  /* 0x000000ffff097224 */ /* 0x000fca00078e0011 */
[----:B------:R-:W1:Y:S08]  /*09c0*/  LDC R0, c[0x0][0x630] ;  /* 0x00018c00ff007b82 */ /* 0x000e700000000800 */
[----:B------:R-:W2:Y:S01]  /*09d0*/  LDC.64 R26, c[0x0][0x620] ;  /* 0x00018800ff1a7b82 */ /* 0x000ea20000000a00 */
[----:B0-----:R-:W-:-:S04]  /*09e0*/  ISETP.NE.U32.AND P0, PT, R24, RZ, PT ;  /* 0x000000ff1800720c */ /* 0x001fc80003f05070 */
[----:B------:R-:W-:-:S13]  /*09f0*/  ISETP.NE.AND.EX P0, PT, R25, RZ, PT, P0 ;  /* 0x000000ff1900720c */ /* 0x000fda0003f05300 */
[----:B-12---:R-:W-:Y:S05]  /*0a00*/  @!P0 BRA `(.L_x_9) ;  /* 0x0000000000288947 */ /* 0x006fea0003800000 */
[----:B------:R-:W0:Y:S02]  /*0a10*/  LDC R13, c[0x0][0x634] ;  /* 0x00018d00ff0d7b82 */ /* 0x000e240000000800 */
[----:B0-----:R-:W-:-:S05]  /*0a20*/  IADD3 R13, P0, R16, R13, RZ ;  /* 0x0000000d100d7210 */ /* 0x001fca0007f1e0ff */
[----:B------:R-:W-:-:S04]  /*0a30*/  IMAD.X R15, RZ, RZ, R17, P0 ;  /* 0x000000ffff0f7224 */ /* 0x000fc800000e0611 */
[----:B------:R-:W-:-:S04]  /*0a40*/  IMAD.WIDE.U32 R8, R15, R24, RZ ;  /* 0x000000180f087225 */ /* 0x000fc800078e00ff */
[----:B------:R-:W-:-:S04]  /*0a50*/  IMAD.WIDE.U32 R10, P0, R13, R25, R8 ;  /* 0x000000190d0a7225 */ /* 0x000fc80007800008 */
[----:B------:R-:W-:Y:S01]  /*0a60*/  IMAD.WIDE.U32 R8, R13, R24, RZ ;  /* 0x000000180d087225 */ /* 0x000fe200078e00ff */
[----:B------:R-:W-:-:S03]  /*0a70*/  MOV R12, R11 ;  /* 0x0000000b000c7202 */ /* 0x000fc60000000f00 */
[----:B------:R-:W-:Y:S01]  /*0a80*/  IMAD.X R13, RZ, RZ, RZ, P0 ;  /* 0x000000ffff0d7224 */ /* 0x000fe200000e06ff */
[----:B------:R-:W-:-:S05]  /*0a90*/  IADD3 RZ, P0, R9, R10, RZ ;  /* 0x0000000a09ff7210 */ /* 0x000fca0007f1e0ff */
[----:B------:R-:W-:-:S08]  /*0aa0*/  IMAD.WIDE.U32.X R8, R15, R25, R12, P0 ;  /* 0x000000190f087225 */ /* 0x000fd000000e040c */
.L_x_9:
[----:B------:R-:W0:Y:S01]  /*0ab0*/  LDC.64 R24, c[0x0][0x640] ;  /* 0x00019000ff187b82 */ /* 0x000e220000000a00 */
[-CC-:B------:R-:W-:Y:S01]  /*0ac0*/  SHF.R.U64 R28, R8, R0.reuse, R9.reuse ;  /* 0x00000000081c7219 */ /* 0x180fe20000001209 */
[----:B------:R-:W-:Y:S01]  /*0ad0*/  IMAD R30, R7, R21, R4 ;  /* 0x00000015071e7224 */ /* 0x000fe200078e0204 */
[----:B------:R-:W-:Y:S01]  /*0ae0*/  SHF.R.U32.HI R0, RZ, R0, R9 ;  /* 0x00000000ff007219 */ /* 0x000fe20000011609 */
[----:B------:R-:W-:Y:S01]  /*0af0*/  IMAD.MOV.U32 R21, RZ, RZ, 0x1 ;  /* 0x00000001ff157424 */ /* 0x000fe200078e00ff */
[----:B------:R-:W-:-:S03]  /*0b00*/  IADD3 R5, P0, RZ, -R28, RZ ;  /* 0x8000001cff057210 */ /* 0x000fc60007f1e0ff */
[----:B------:R-:W1:Y:S02]  /*0b10*/  LDC R6, c[0x0][0x618] ;  /* 0x00018600ff067b82 */ /* 0x000e640000000800 */
[----:B------:R-:W-:-:S04]  /*0b20*/  IMAD.X R9, RZ, RZ, ~R0, P0 ;  /* 0x000000ffff097224 */ /* 0x000fc800000e0e00 */
[-C--:B------:R-:W-:Y:S02]  /*0b30*/  IMAD R0, R9, R26.reuse, RZ ;  /* 0x0000001a09007224 */ /* 0x080fe400078e02ff */
[----:B------:R-:W2:Y:S01]  /*0b40*/  LDC R11, c[0x0][0x608] ;  /* 0x00018200ff0b7b82 */ /* 0x000ea20000000800 */
[----:B------:R-:W-:-:S04]  /*0b50*/  IMAD.WIDE.U32 R8, R5, R26, R16 ;  /* 0x0000001a05087225 */ /* 0x000fc800078e0010 */
[----:B------:R-:W-:-:S03]  /*0b60*/  IMAD R5, R5, R27, R0 ;  /* 0x0000001b05057224 */ /* 0x000fc600078e0200 */
[----:B------:R-:W3:Y:S01]  /*0b70*/  LDC R12, c[0x0][0x658] ;  /* 0x00019600ff0c7b82 */ /* 0x000ee20000000800 */
[----:B0-----:R-:W-:Y:S01]  /*0b80*/  ISETP.NE.U32.AND P0, PT, R24, RZ, PT ;  /* 0x000000ff1800720c */ /* 0x001fe20003f05070 */
[----:B------:R-:W-:Y:S02]  /*0b90*/  IMAD.IADD R5, R9, 0x1, R5 ;  /* 0x0000000109057824 */ /* 0x000fe400078e0205 */
[----:B------:R-:W-:Y:S01]  /*0ba0*/  IMAD.MOV.U32 R9, RZ, RZ, -0x1 ;  /* 0xffffffffff097424 */ /* 0x000fe200078e00ff */
[----:B------:R-:W-:-:S03]  /*0bb0*/  ISETP.NE.AND.EX P0, PT, R25, RZ, PT, P0 ;  /* 0x000000ff1900720c */ /* 0x000fc60003f05300 */
[----:B------:R-:W0:Y:S01]  /*0bc0*/  LDC R15, c[0x0][0x600] ;  /* 0x00018000ff0f7b82 */ /* 0x000e220000000800 */
[-CC-:B-1----:R-:W-:Y:S02]  /*0bd0*/  SHF.R.U64 R13, R8, R6.reuse, R5.reuse ;  /* 0x00000006080d7219 */ /* 0x182fe40000001205 */
[----:B------:R-:W-:-:S05]  /*0be0*/  SHF.R.U32.HI R0, RZ, R6, R5 ;  /* 0x00000006ff007219 */ /* 0x000fca0000011605 */
[----:B------:R-:W1:Y:S01]  /*0bf0*/  LDC R14, c[0x0][0x648] ;  /* 0x00019200ff0e7b82 */ /* 0x000e620000000800 */
[-CC-:B--2---:R-:W-:Y:S02]  /*0c00*/  SHF.R.U64 R27, R13, R11.reuse, R0.reuse ;  /* 0x0000000b0d1b7219 */ /* 0x184fe40000001200 */
[----:B------:R-:W-:-:S05]  /*0c10*/  SHF.R.U32.HI R5, RZ, R11, R0 ;  /* 0x0000000bff057219 */ /* 0x000fca0000011600 */
[----:B------:R-:W2:Y:S01]  /*0c20*/  LDC R20, c[0x0][0x638] ;  /* 0x00018e00ff147b82 */ /* 0x000ea20000000800 */
[-CC-:B---3--:R-:W-:Y:S02]  /*0c30*/  SHF.R.U64 R26, R27, R12.reuse, R5.reuse ;  /* 0x0000000c1b1a7219 */ /* 0x188fe40000001205 */
[-C--:B------:R-:W-:Y:S02]  /*0c40*/  SHF.L.U32 R0, R9, R12.reuse, RZ ;  /* 0x0000000c09007219 */ /* 0x080fe400000006ff */
[----:B------:R-:W-:Y:S01]  /*0c50*/  SHF.R.U32.HI R5, RZ, R12, R5 ;  /* 0x0000000cff057219 */ /* 0x000fe20000011605 */
[----:B------:R-:W-:Y:S01]  /*0c60*/  IMAD.MOV.U32 R4, RZ, RZ, R26 ;  /* 0x000000ffff047224 */ /* 0x000fe200078e001a */
[----:B------:R-:W-:Y:S01]  /*0c70*/  LOP3.LUT R10, RZ, R0, RZ, 0x33, !PT ;  /* 0x00000000ff0a7212 */ /* 0x000fe200078e33ff */
[----:B------:R-:W3:Y:S01]  /*0c80*/  LDC R23, c[0x0][0x610] ;  /* 0x00018400ff177b82 */ /* 0x000ee20000000800 */
[----:B------:R-:W-:Y:S05]  /*0c90*/  @!P0 BRA `(.L_x_10) ;  /* 0x0000000000288947 */ /* 0x000fea0003800000 */
[----:B------:R-:W4:Y:S02]  /*0ca0*/  LDC R9, c[0x0][0x64c] ;  /* 0x00019300ff097b82 */ /* 0x000f240000000800 */
[----:B----4-:R-:W-:-:S05]  /*0cb0*/  IADD3 R9, P0, R26, R9, RZ ;  /* 0x000000091a097210 */ /* 0x010fca0007f1e0ff */
[----:B------:R-:W-:-:S04]  /*0cc0*/  IMAD.X R11, RZ, RZ, R5, P0 ;  /* 0x000000ffff0b7224 */ /* 0x000fc800000e0605 */
[----:B------:R-:W-:-:S04]  /*0cd0*/  IMAD.WIDE.U32 R4, R11, R24, RZ ;  /* 0x000000180b047225 */ /* 0x000fc800078e00ff */
[----:B------:R-:W-:-:S04]  /*0ce0*/  IMAD.WIDE.U32 R6, P0, R9, R25, R4 ;  /* 0x0000001909067225 */ /* 0x000fc80007800004 */
[----:B------:R-:W-:-:S04]  /*0cf0*/  IMAD.WIDE.U32 R4, R9, R24, RZ ;  /* 0x0000001809047225 */ /* 0x000fc800078e00ff */
[----:B------:R-:W-:Y:S01]  /*0d00*/  IMAD.X R9, RZ, RZ, RZ, P0 ;  /* 0x000000ffff097224 */ /* 0x000fe200000e06ff */
[----:B------:R-:W-:Y:S01]  /*0d10*/  IADD3 RZ, P0, R5, R6, RZ ;  /* 0x0000000605ff7210 */ /* 0x000fe20007f1e0ff */
[----:B------:R-:W-:-:S04]  /*0d20*/  IMAD.MOV.U32 R8, RZ, RZ, R7 ;  /* 0x000000ffff087224 */ /* 0x000fc800078e0007 */
[----:B------:R-:W-:-:S08]  /*0d30*/  IMAD.WIDE.U32.X R4, R11, R25, R8, P0 ;  /* 0x000000190b047225 */ /* 0x000fd000000e0408 */
.L_x_10:
[----:B-1----:R-:W-:Y:S01]  /*0d40*/  SHF.R.U64 R4, R4, R14, R5 ;  /* 0x0000000e04047219 */ /* 0x002fe20000001205 */
[----:B0-----:R-:W-:Y:S01]  /*0d50*/  VIADD R6, R15, 0xffffffff ;  /* 0xffffffff0f067836 */ /* 0x001fe20000000000 */
[----:B------:R-:W-:Y:S02]  /*0d60*/  SHF.L.U32 R0, R21, R12, RZ ;  /* 0x0000000c15007219 */ /* 0x000fe400000006ff */
[----:B------:R-:W-:Y:S01]  /*0d70*/  LOP3.LUT R5, R27, R10, RZ, 0xc0, !PT ;  /* 0x0000000a1b057212 */ /* 0x000fe200078ec0ff */
[----:B------:R-:W-:Y:S01]  /*0d80*/  IMAD.MOV R7, RZ, RZ, -R4 ;  /* 0x000000ffff077224 */ /* 0x000fe200078e0a04 */
[----:B------:R-:W-:Y:S02]  /*0d90*/  SEL R3, R3, R30, !P1 ;  /* 0x0000001e03037207 */ /* 0x000fe40004800000 */
[----:B------:R-:W-:Y:S01]  /*0da0*/  LOP3.LUT R6, R13, R6, RZ, 0xc0, !PT ;  /* 0x000000060d067212 */ /* 0x000fe200078ec0ff */
[----:B------:R-:W-:Y:S02]  /*0db0*/  IMAD R4, R0, R4, R5 ;  /* 0x0000000400047224 */ /* 0x000fe400078e0205 */
[----:B--2---:R-:W-:-:S02]  /*0dc0*/  IMAD R0, R7, R20, R26 ;  /* 0x0000001407007224 */ /* 0x004fc400078e021a */
[----:B---3--:R-:W-:Y:S01]  /*0dd0*/  IMAD R3, R4, R23, R3 ;  /* 0x0000001704037224 */ /* 0x008fe200078e0203 */
[----:B------:R-:W-:Y:S01]  /*0de0*/  MOV R23, R28 ;  /* 0x0000001c00177202 */ /* 0x000fe20000000f00 */
[----:B------:R-:W-:Y:S02]  /*0df0*/  IMAD R152, R0, R15, R6 ;  /* 0x0000000f00987224 */ /* 0x000fe400078e0206 */
[----:B------:R-:W-:-:S03]  /*0e00*/  IMAD.MOV.U32 R4, RZ, RZ, 0x1 ;  /* 0x00000001ff047424 */ /* 0x000fc600078e00ff */
[----:B------:R-:W-:Y:S02]  /*0e10*/  SEL R153, R152, R3, !P1 ;  /* 0x0000000398997207 */ /* 0x000fe40004800000 */
[----:B------:R-:W-:Y:S02]  /*0e20*/  PRMT R0, R4, 0x7610, R0 ;  /* 0x0000761004007816 */ /* 0x000fe40000000000 */
[----:B------:R-:W-:-:S07]  /*0e30*/  SEL R152, R3, R152, !P1 ;  /* 0x0000009803987207 */ /* 0x000fce0004800000 */
.L_x_8:
[----:B------:R-:W-:-:S08]  /*0e40*/  NOP ;  /* 0x0000000000007918 */ /* 0x000fd00000000000 */
[----:B------:R-:W0:Y:S02]  /*0e50*/  USETMAXREG.TRY_ALLOC.CTAPOOL UP0, 0xe8 ;  /* 0x000000e8000079c8 */ /* 0x000e240008000600 */
[----:B0-----:R-:W-:-:S13]  /*0e60*/  PLOP3.LUT P0, PT, PT, PT, UP0, 0x80, 0x0 ;  /* 0x000000000000781c */ /* 0x001fda0003f0f008 */
[----:B------:R-:W-:Y:S05]  /*0e70*/  @!P0 BRA `(.L_x_8) ;  /* 0xfffffffc00f08947 */ /* 0x000fea000383ffff */
[----:B------:R-:W-:Y:S01]  /*0e80*/  ULDC.64 UR4, c[0x0][0x598] ;  /* 0x0001660000047ab9 */ /* 0x000fe20000000a00 */
[----:B------:R-:W-:Y:S01]  /*0e90*/  ULDC.64 UR36, c[0x0][0x208] ;  /* 0x0000820000247ab9 */ /* 0x000fe20000000a00 */
[----:B------:R-:W-:-:S04]  /*0ea0*/  ISETP.NE.U32.AND P0, PT, RZ, UR4, PT ;  /* 0x00000004ff007c0c */ /* 0x000fc8000bf05070 */
[----:B------:R-:W-:-:S13]  /*0eb0*/  ISETP.NE.AND.EX P0, PT, RZ, UR5, PT, P0 ;  /* 0x00000005ff007c0c */ /* 0x000fda000bf05300 */
[----:B------:R-:W-:Y:S05]  /*0ec0*/  @!P0 BRA `(.L_x_11) ;  /* 0x00000000001c8947 */ /* 0x000fea0003800000 */
[----:B------:R-:W0:Y:S02]  /*0ed0*/  LDC.64 R4, c[0x0][0x598] ;  /* 0x00016600ff047b82 */ /* 0x000e240000000a00 */
[----:B0-----:R-:W2:Y:S02]  /*0ee0*/  LDG.E.64 R4, desc[UR36][R4.64] ;  /* 0x0000002404047981 */ /* 0x001ea4000c1e1b00 */
[----:B--2---:R-:W-:-:S04]  /*0ef0*/  ISETP.NE.U32.AND P0, PT, R4, RZ, PT ;  /* 0x000000ff0400720c */ /* 0x004fc80003f05070 */
[----:B------:R-:W-:-:S13]  /*0f00*/  ISETP.NE.AND.EX P0, PT, R5, RZ, PT, P0 ;  /* 0x000000ff0500720c */ /* 0x000fda0003f05300 */
[----:B------:R-:W-:Y:S05]  /*0f10*/  @!P0 BRA `(.L_x_11) ;  /* 0x0000000000088947 */ /* 0x000fea0003800000 */
[----:B------:R0:W5:Y:S01]  /*0f20*/  LD.E R154, desc[UR36][R4.64] ;  /* 0x00000024049a7980 */ /* 0x000162000c101900 */
[----:B------:R-:W-:Y:S05]  /*0f30*/  BRA `(.L_x_12) ;  /* 0x0000000000247947 */ /* 0x000fea0003800000 */
.L_x_11:
[----:B------:R-:W-:Y:S02]  /*0f40*/  ULDC.64 UR4, c[0x0][0x588] ;  /* 0x0001620000047ab9 */ /* 0x000fe40000000a00 */
[----:B------:R-:W-:-:S04]  /*0f50*/  ISETP.NE.U32.AND P0, PT, RZ, UR4, PT ;  /* 0x00000004ff007c0c */ /* 0x000fc8000bf05070 */
[----:B------:R-:W-:-:S13]  /*0f60*/  ISETP.NE.AND.EX P0, PT, RZ, UR5, PT, P0 ;  /* 0x00000005ff007c0c */ /* 0x000fda000bf05300 */
[----:B------:R-:W-:Y:S05]  /*0f70*/  @!P0 BRA `(.L_x_13) ;  /* 0x00000000000c8947 */ /* 0x000fea0003800000 */
[----:B------:R-:W0:Y:S02]  /*0f80*/  LDC.64 R154, c[0x0][0x588] ;  /* 0x00016200ff9a7b82 */ /* 0x000e240000000a00 */
[----:B0-----:R1:W5:Y:S01]  /*0f90*/  LDG.E R154, desc[UR36][R154.64] ;  /* 0x000000249a9a7981 */ /* 0x001362000c1e1900 */
[----:B------:R-:W-:Y:S05]  /*0fa0*/  BRA `(.L_x_12) ;  /* 0x0000000000087947 */ /* 0x000fea0003800000 */
.L_x_13:
[----:B------:R-:W-:Y:S02]  /*0fb0*/  ULDC UR4, c[0x0][0x580] ;  /* 0x0001600000047ab9 */ /* 0x000fe40000000800 */
[----:B------:R-:W-:-:S07]  /*0fc0*/  IMAD.U32 R154, RZ, RZ, UR4 ;  /* 0x00000004ff9a7e24 */ /* 0x000fce000f8e00ff */
.L_x_12:
[----:B------:R-:W-:Y:S02]  /*0fd0*/  ULDC.64 UR4, c[0x0][0x5a0] ;  /* 0x0001680000047ab9 */ /* 0x000fe40000000a00 */
[----:B------:R-:W-:-:S04]  /*0fe0*/  ISETP.NE.U32.AND P0, PT, RZ, UR4, PT ;  /* 0x00000004ff007c0c */ /* 0x000fc8000bf05070 */
[----:B------:R-:W-:-:S13]  /*0ff0*/  ISETP.NE.AND.EX P0, PT, RZ, UR5, PT, P0 ;  /* 0x00000005ff007c0c */ /* 0x000fda000bf05300 */
[----:B------:R-:W-:Y:S05]  /*1000*/  @!P0 BRA `(.L_x_14) ;  /* 0x00000000001c8947 */ /* 0x000fea0003800000 */
[----:B0-----:R-:W0:Y:S02]  /*1010*/  LDC.64 R4, c[0x0][0x5a0] ;  /* 0x00016800ff047b82 */ /* 0x001e240000000a00 */
[----:B0-----:R-:W2:Y:S02]  /*1020*/  LDG.E.64 R4, desc[UR36][R4.64] ;  /* 0x0000002404047981 */ /* 0x001ea4000c1e1b00 */
[----:B--2---:R-:W-:-:S04]  /*1030*/  ISETP.NE.U32.AND P0, PT, R4, RZ, PT ;  /* 0x000000ff0400720c */ /* 0x004fc80003f05070 */
[----:B------:R-:W-:-:S13]  /*1040*/  ISETP.NE.AND.EX P0, PT, R5, RZ, PT, P0 ;  /* 0x000000ff0500720c */ /* 0x000fda0003f05300 */
[----:B------:R-:W-:Y:S05]  /*1050*/  @!P0 BRA `(.L_x_14) ;  /* 0x0000000000088947 */ /* 0x000fea0003800000 */
[----:B-1----:R0:W5:Y:S01]  /*1060*/  LD.E R155, desc[UR36][R4.64] ;  /* 0x00000024049b7980 */ /* 0x002162000c101900 */
[----:B------:R-:W-:Y:S05]  /*1070*/  BRA `(.L_x_15) ;  /* 0x0000000000247947 */ /* 0x000fea0003800000 */
.L_x_14:
[----:B------:R-:W-:Y:S02]  /*1080*/  ULDC.64 UR4, c[0x0][0x590] ;  /* 0x0001640000047ab9 */ /* 0x000fe40000000a00 */
[----:B------:R-:W-:-:S04]  /*1090*/  ISETP.NE.U32.AND P0, PT, RZ, UR4, PT ;  /* 0x00000004ff007c0c */ /* 0x000fc8000bf05070 */
[----:B------:R-:W-:-:S13]  /*10a0*/  ISETP.NE.AND.EX P0, PT, RZ, UR5, PT, P0 ;  /* 0x00000005ff007c0c */ /* 0x000fda000bf05300 */
[----:B------:R-:W-:Y:S05]  /*10b0*/  @!P0 BRA `(.L_x_16) ;  /* 0x00000000000c8947 */ /* 0x000fea0003800000 */
[----:B0-----:R-:W1:Y:S02]  /*10c0*/  LDC.64 R4, c[0x0][0x590] ;  /* 0x00016400ff047b82 */ /* 0x001e640000000a00 */
[----:B-1----:R1:W5:Y:S01]  /*10d0*/  LDG.E R155, desc[UR36][R4.64] ;  /* 0x00000024049b7981 */ /* 0x002362000c1e1900 */
[----:B------:R-:W-:Y:S05]  /*10e0*/  BRA `(.L_x_15) ;  /* 0x0000000000087947 */ /* 0x000fea0003800000 */
.L_x_16:
[----:B------:R-:W-:Y:S02]  /*10f0*/  ULDC UR4, c[0x0][0x584] ;  /* 0x0001610000047ab9 */ /* 0x000fe40000000800 */
[----:B-1----:R-:W-:-:S07]  /*1100*/  IMAD.U32 R155, RZ, RZ, UR4 ;  /* 0x00000004ff9b7e24 */ /* 0x002fce000f8e00ff */
.L_x_15:
[----:B------:R-:W-:-:S13]  /*1110*/  LOP3.LUT P0, RZ, R0, 0xff, RZ, 0xc0, !PT ;  /* 0x000000ff00ff7812 */ /* 0x000fda000780c0ff */
[----:B------:R-:W-:Y:S05]  /*1120*/  @!P0 EXIT ;  /* 0x000000000000894d */ /* 0x000fea0003800000 */
[----:B------:R-:W-:Y:S01]  /*1130*/  ULDC UR4, c[0x0][0x28c] ;  /* 0x0000a30000047ab9 */ /* 0x000fe20000000800 */
[----:B------:R-:W-:Y:S01]  /*1140*/  LOP3.LUT R164, R19, 0x1, RZ, 0xfc, !PT ;  /* 0x0000000113a47812 */ /* 0x000fe200078efcff */
[----:B------:R-:W-:Y:S01]  /*1150*/  UIADD3 UR4, UR4, 0x3f, URZ ;  /* 0x0000003f04047890 */ /* 0x000fe2000fffe03f */
[----:B------:R-:W-:Y:S01]  /*1160*/  UMOV UR38, URZ ;  /* 0x0000003f00267c82 */ /* 0x000fe20008000000 */
[----:B------:R-:W-:Y:S02]  /*1170*/  UMOV UR39, URZ ;  /* 0x0000003f00277c82 */ /* 0x000fe40008000000 */
[----:B------:R-:W-:-:S04]  /*1180*/  USHF.R.S32.HI UR5, URZ, 0x1f, UR4 ;  /* 0x0000001f3f057899 */ /* 0x000fc80008011404 */
[----:B------:R-:W-:-:S04]  /*1190*/  ULEA.HI UR5, UR5, UR4, URZ, 0x6 ;  /* 0x0000000405057291 */ /* 0x000fc8000f8f303f */
[----:B------:R-:W-:-:S12]  /*11a0*/  USHF.R.S32.HI UR40, URZ, 0x6, UR5 ;  /* 0x000000063f287899 */ /* 0x000fd80008011405 */
.L_x_290:
[----:B------:R-:W-:Y:S01]  /*11b0*/  LOP3.LUT R0, R18, 0x80, RZ, 0xc0, !PT ;  /* 0x0000008012007812 */ /* 0x000fe200078ec0ff */
[----:B--2---:R-:W2:Y:S01]  /*11c0*/  S2UR UR7, SR_CgaCtaId ;  /* 0x00000000000779c3 */ /* 0x004ea20000008800 */
[----:B------:R-:W-:Y:S02]  /*11d0*/  UMOV UR6, 0x400 ;  /* 0x0000040000067882 */ /* 0x000fe40000000000 */
[----:B------:R-:W-:-:S06]  /*11e0*/  SHF.R.U32.HI R0, RZ, 0x7, R0 ;  /* 0x00000007ff007819 */ /* 0x000fcc0000011600 */
[----:B---3--:R-:W3:Y:S01]  /*11f0*/  SHFL.IDX PT, R0, R0, RZ, 0x1f ;  /* 0x00001fff00007589 */ /* 0x008ee200000e0000 */
[----:B--2---:R-:W-:Y:S01]  /*1200*/  ULEA UR6, UR7, UR6, 0x18 ;  /* 0x0000000607067291 */ /* 0x004fe2000f8ec03f */
[----:B---3--:R-:W-:-:S13]  /*1210*/  R2UR UR4, R0 ;  /* 0x00000000000472ca */ /* 0x008fda00000e0000 */
[----:B------:R-:W-:-:S04]  /*1220*/  ULEA.HI UR5, UR4, UR4, URZ, 0x1 ;  /* 0x0000000404057291 */ /* 0x000fc8000f8f083f */
[----:B------:R-:W-:-:S04]  /*1230*/  ULOP3.LUT UR5, UR5, 0x7fffe, URZ, 0xc0, !UPT ;  /* 0x0007fffe05057892 */ /* 0x000fc8000f8ec03f */
[----:B------:R-:W-:-:S03]  /*1240*/  UIADD3 UR5, UR4, -UR5, URZ ;  /* 0x8000000504057290 */ /* 0x000fc6000fffe03f */
[----:B------:R-:W-:Y:S01]  /*1250*/  ULDC UR4, c[0x0][0x28c] ;  /* 0x0000a30000047ab9 */ /* 0x000fe20000000800 */
[----:B------:R-:W-:Y:S01]  /*1260*/  ULEA UR5, UR5, UR6, 0xd ;  /* 0x0000000605057291 */ /* 0x000fe2000f8e683f */
[----:B------:R-:W-:-:S03]  /*1270*/  ISETP.LT.AND P0, PT, RZ, UR4, PT ;  /* 0x00000004ff007c0c */ /* 0x000fc6000bf01270 */
[----:B------:R-:W-:-:S04]  /*1280*/  UIADD3 UR5, UR5, 0x100, URZ ;  /* 0x0000010005057890 */ /* 0x000fc8000fffe03f */
[----:B------:R-:W-:-:S04]  /*1290*/  USHF.R.U32.HI UR5, URZ, 0x4, UR5 ;  /* 0x000000043f057899 */ /* 0x000fc80008011605 */
[----:B------:R-:W-:Y:S02]  /*12a0*/  ULOP3.LUT UR41, UR5, 0x3fff, URZ, 0xc0, !UPT ;  /* 0x00003fff05297892 */ /* 0x000fe4000f8ec03f */
[----:B-1--45:R-:W-:Y:S10]  /*12b0*/  @P0 BRA `(.L_x_17) ;  /* 0x0000000000400947 */ /* 0x032ff40003800000 */
[----:B------:R-:W-:Y:S01]  /*12c0*/  MOV R0, 0x0 ;  /* 0x0000000000007802 */ /* 0x000fe20000000f00 */
[----:B------:R-:W-:Y:S01]  /*12d0*/  ULDC.64 UR4, c[0x4][0x68] ;  /* 0x01001a0000047ab9 */ /* 0x000fe20000000a00 */
[----:B------:R-:W-:Y:S01]  /*12e0*/  ULDC.64 UR6, c[0x4][0x8] ;  /* 0x0100020000067ab9 */ /* 0x000fe20000000a00 */
[----:B01----:R-:W-:Y:S01]  /*12f0*/  IMAD.U32 R4, RZ, RZ, UR4 ;  /* 0x00000004ff047e24 */ /* 0x003fe2000f8e00ff */
[----:B------:R0:W1:Y:S01]  /*1300*/  LDC.64 R14, c[0x4][R0] ;  /* 0x01000000000e7b82 */ /* 0x0000620000000a00 */
[----:B------:R-:W-:Y:S01]  /*1310*/  IMAD.U32 R5, RZ, RZ, UR5 ;  /* 0x00000005ff057e24 */ /* 0x000fe2000f8e00ff */
[----:B------:R-:W-:Y:S01]  /*1320*/  ULDC.64 UR4, c[0x4][0x70] ;  /* 0x01001c0000047ab9 */ /* 0x000fe20000000a00 */
[----:B------:R-:W-:Y:S02]  /*1330*/  IMAD.U32 R10, RZ, RZ, UR6 ;  /* 0x00000006ff0a7e24 */ /* 0x000fe4000f8e00ff */
[----:B------:R-:W-:Y:S02]  /*1340*/  IMAD.U32 R6, RZ, RZ, UR4 ;  /* 0x00000004ff067e24 */ /* 0x000fe4000f8e00ff */
[----:B------:R-:W-:-:S02]  /*1350*/  IMAD.U32 R7, RZ, RZ, UR5 ;  /* 0x00000005ff077e24 */ /* 0x000fc4000f8e00ff */
[----:B------:R-:W-:Y:S02]  /*1360*/  IMAD.U32 R11, RZ, RZ, UR7 ;  /* 0x00000007ff0b7e24 */ /* 0x000fe4000f8e00ff */
[----:B------:R-:W-:Y:S02]  /*1370*/  IMAD.MOV.U32 R8, RZ, RZ, 0x1e1 ;  /* 0x000001e1ff087424 */ /* 0x000fe400078e00ff */
[----:B------:R-:W-:Y:S02]  /*1380*/  IMAD.MOV.U32 R12, RZ, RZ, 0x1 ;  /* 0x00000001ff0c7424 */ /* 0x000fe400078e00ff */
[----:B0-----:R-:W-:-:S07]  /*1390*/  IMAD.MOV.U32 R13, RZ, RZ, RZ ;  /* 0x000000ffff0d7224 */ /* 0x001fce00078e00ff */
[----:B------:R-:W-:-:S07]  /*13a0*/  LEPC R20, `(.L_x_17) ;  /* 0x000000001014794e */ /* 0x000fce0000000000 */
[----:B-1---5:R-:W-:Y:S05]  /*13b0*/  CALL.ABS.NOINC R14 ;  /* 0x000000000e007343 */ /* 0x022fea0003c00000 */
.L_x_17:
[----:B------:R-:W-:-:S13]  /*13c0*/  ISETP.NE.AND P0, PT, R164, 0x3, PT ;  /* 0x00000003a400780c */ /* 0x000fda0003f05270 */
[----:B------:R-:W-:Y:S05]  /*13d0*/  @!P0 BRA `(.L_x_18) ;  /* 0x0000000000048947 */ /* 0x000fea0003800000 */
[----:B------:R-:W-:Y:S01]  /*13e0*/  BPT.TRAP 0x1 ;  /* 0x000000040000795c */ /* 0x000fe20000300000 */
.L_x_18:
[----:B------:R-:W2:Y:S01]  /*13f0*/  S2UR UR5, SR_CgaCtaId ;  /* 0x00000000000579c3 */ /* 0x000ea20000008800 */
[----:B------:R-:W-:Y:S01]  /*1400*/  UMOV UR4, 0x400 ;  /* 0x0000040000047882 */ /* 0x000fe20000000000 */
[----:B------:R-:W-:Y:S01]  /*1410*/  MOV R3, UR39 ;  /* 0x0000002700037c02 */ /* 0x000fe20008000f00 */
[----:B------:R-:W-:-:S05]  /*1420*/  IMAD.U32 R0, RZ, RZ, UR38 ;  /* 0x00000026ff007e24 */ /* 0x000fca000f8e00ff */
[----:B------:R-:W-:Y:S01]  /*1430*/  SHF.L.U32 R0, R0, 0x1f, RZ ;  /* 0x0000001f00007819 */ /* 0x000fe200000006ff */
[----:B--2---:R-:W-:-:S06]  /*1440*/  ULEA UR4, UR5, UR4, 0x18 ;  /* 0x0000000405047291 */ /* 0x004fcc000f8ec03f */
[----:B------:R-:W-:-:S04]  /*1450*/  IMAD.U32 R6, RZ, RZ, UR4 ;  /* 0x00000004ff067e24 */ /* 0x000fc8000f8e00ff */
[----:B------:R-:W-:-:S04]  /*1460*/  IMAD R3, R3, 0x8, R6 ;  /* 0x0000000803037824 */ /* 0x000fc800078e0206 */
[----:B------:R2:W3:Y:S01]  /*1470*/  SYNCS.PHASECHK.TRANS64.TRYWAIT P1, [R3+URZ], R0 ;  /* 0x00000000030075a7 */ /* 0x0004e2000802017f */
[----:B------:R-:W-:Y:S05]  /*1480*/  @!P0 BRA `(.L_x_19) ;  /* 0x0000000000048947 */ /* 0x000fea0003800000 */
[----:B------:R-:W-:Y:S01]  /*1490*/  BPT.TRAP 0x1 ;  /* 0x000000040000795c */ /* 0x000fe20000300000 */
.L_x_19:
[----:B---3--:R-:W-:Y:S05]  /*14a0*/  @P1 BRA `(.L_x_20) ;  /* 0x0000000000081947 */ /* 0x008fea0003800000 */
[----:B------:R-:W3:Y:S02]  /*14b0*/  SYNCS.PHASECHK.TRANS64.TRYWAIT P1, [R3+URZ], R0 ;  /* 0x00000000030075a7 */ /* 0x000ee4000802017f */
[----:B---3--:R-:W-:Y:S05]  /*14c0*/  @!P1 BRA `(.L_x_21) ;  /* 0x000000b0001c9947 */ /* 0x008fea0003800000 */
.L_x_20:
[----:B------:R-:W-:-:S04]  /*14d0*/  UISETP.LT.AND UP0, UPT, UR40, 0x1, UPT ;  /* 0x000000012800788c */ /* 0x000fc8000bf01270 */
[----:B------:R-:W-:-:S06]  /*14e0*/  USEL UR4, UR40, 0x1, UP0 ;  /* 0x0000000128047887 */ /* 0x000fcc0008000000 */
[----:B--23--:R-:W-:Y:S01]  /*14f0*/  IMAD.U32 R0, RZ, RZ, UR4 ;  /* 0x00000004ff007e24 */ /* 0x00cfe2000f8e00ff */
[----:B------:R-:W-:Y:S05]  /*1500*/  WARPSYNC.ALL ;  /* 0x0000000000007948 */ /* 0x000fea0003800000 */
[----:B------:R-:W-:-:S04]  /*1510*/  IADD3 R0, -R0, UR40, RZ ;  /* 0x0000002800007c10 */ /* 0x000fc8000fffe1ff */
[----:B------:R-:W-:Y:S02]  /*1520*/  ISETP.GE.AND P1, PT, R0, 0x1, PT ;  /* 0x000000010000780c */ /* 0x000fe40003f26270 */
[----:B------:R-:W-:Y:S01]  /*1530*/  R2UR UR4, R6 ;  /* 0x00000000060472ca */ /* 0x000fe200000e0000 */
[----:B------:R-:W-:Y:S01]  /*1540*/  WARPGROUP.ARRIVE ;  /* 0x00000000000079c5 */ /* 0x000fe20000000000 */
[----:B------:R-:W-:Y:S01]  /*1550*/  UMOV UR9, 0x40000040 ;  /* 0x4000004000097882 */ /* 0x000fe20000000000 */
[----:B------:R-:W-:-:S10]  /*1560*/  UMOV UR11, 0x40000040 ;  /* 0x40000040000b7882 */ /* 0x000fd40000000000 */
[----:B------:R-:W-:-:S04]  /*1570*/  UIADD3 UR4, UR4, 0x28100, URZ ;  /* 0x0002810004047890 */ /* 0x000fc8000fffe03f */
[----:B------:R-:W-:-:S04]  /*1580*/  USHF.R.U32.HI UR4, URZ, 0x4, UR4 ;  /* 0x000000043f047899 */ /* 0x000fc80008011604 */
[----:B------:R-:W-:Y:S02]  /*1590*/  ULOP3.LUT UR5, UR4, 0x3fff, URZ, 0xc0, !UPT ;  /* 0x00003fff04057892 */ /* 0x000fe4000f8ec03f */
[----:B------:R-:W-:Y:S02]  /*15a0*/  ULOP3.LUT UR4, UR41, 0x10000, URZ, 0xfc, !UPT ;  /* 0x0001000029047892 */ /* 0x000fe4000f8efc3f */
[----:B------:R-:W-:Y:S02]  /*15b0*/  ULOP3.LUT UR5, UR5, 0x10000, URZ, 0xfc, !UPT ;  /* 0x0001000005057892 */ /* 0x000fe4000f8efc3f */
[----:B------:R-:W-:Y:S02]  /*15c0*/  ULEA UR6, UR39, UR4, 0xb ;  /* 0x0000000427067291 */ /* 0x000fe4000f8e583f */
[----:B------:R-:W-:-:S05]  /*15d0*/  ULEA UR7, UR39, UR5, 0xa ;  /* 0x0000000527077291 */ /* 0x000fca000f8e503f */
[----:B------:R-:W-:Y:S02]  /*15e0*/  UMOV UR8, UR6 ;  /* 0x0000000600087c82 */ /* 0x000fe40008000000 */
[----:B------:R-:W-:Y:S02]  /*15f0*/  UMOV UR10, UR7 ;  /* 0x00000007000a7c82 */ /* 0x000fe40008000000 */
[----:B------:R-:W-:Y:S01]  /*1600*/  HGMMA.64x128x16.F32.BF16 R88, gdesc[UR8], RZ, !UPT, gsb0 ;  /* 0x01e00000085879f0 */ /* 0x000fe2000c0018ff */
[----:B------:R-:W-:Y:S01]  /*1610*/  UIADD3 UR8, UR6, 0x400, URZ ;  /* 0x0000040006087890 */ /* 0x000fe2000fffe03f */
[----:B------:R-:W-:Y:S01]  /*1620*/  UMOV UR9, 0x40000040 ;  /* 0x4000004000097882 */ /* 0x000fe20000000000 */
[----:B------:R-:W-:Y:S02]  /*1630*/  WARPGROUP.DEPBAR.LE gsb0, 0x0 ;  /* 0x00008000000079c5 */ /* 0x000fe40000010000 */
[----:B------:R-:W-:-:S07]  /*1640*/  WARPGROUP.ARRIVE ;  /* 0x00000000000079c5 */ /* 0x000fce0000000000 */
[----:B------:R-:W-:Y:S01]  /*1650*/  HGMMA.64x128x16.F32.BF16 R24, gdesc[UR8], RZ, !UPT, gsb0 ;  /* 0x01e00000081879f0 */ /* 0x000fe2000c0018ff */
[----:B------:R-:W-:Y:S02]  /*1660*/  UIADD3 UR8, UR6, 0x2, URZ ;  /* 0x0000000206087890 */ /* 0x000fe4000fffe03f */
[----:B------:R-:W-:Y:S01]  /*1670*/  UIADD3 UR10, UR7, 0x2, URZ ;  /* 0x00000002070a7890 */ /* 0x000fe2000fffe03f */
[----:B------:R-:W-:Y:S01]  /*1680*/  UMOV UR9, 0x40000040 ;  /* 0x4000004000097882 */ /* 0x000fe20000000000 */
[----:B------:R-:W-:Y:S01]  /*1690*/  UMOV UR11, 0x40000040 ;  /* 0x40000040000b7882 */ /* 0x000fe20000000000 */
[----:B------:R-:W-:Y:S02]  /*16a0*/  WARPGROUP.DEPBAR.LE gsb0, 0x0 ;  /* 0x00008000000079c5 */ /* 0x000fe40000010000 */
[----:B------:R-:W-:-:S06]  /*16b0*/  WARPGROUP.ARRIVE ;  /* 0x00000000000079c5 */ /* 0x000fcc0000000000 */
[----:B------:R-:W-:Y:S01]  /*16c0*/  HGMMA.64x128x16.F32.BF16 R88, gdesc[UR8], R88, gsb0 ;  /* 0x01e00000085879f0 */ /* 0x000fe20008001858 */
[----:B------:R-:W-:Y:S01]  /*16d0*/  UIADD3 UR8, UR6, 0x402, URZ ;  /* 0x0000040206087890 */ /* 0x000fe2000fffe03f */
[----:B------:R-:W-:Y:S01]  /*16e0*/  UMOV UR9, 0x40000040 ;  /* 0x4000004000097882 */ /* 0x000fe20000000000 */
[----:B------:R-:W-:Y:S02]  /*16f0*/  WARPGROUP.DEPBAR.LE gsb0, 0x0 ;  /* 0x00008000000079c5 */ /* 0x000fe40000010000 */
[----:B------:R-:W-:-:S07]  /*1700*/  WARPGROUP.ARRIVE ;  /* 0x00000000000079c5 */ /* 0x000fce0000000000 */
[----:B------:R-:W-:Y:S01]  /*1710*/  HGMMA.64x128x16.F32.BF16 R24, gdesc[UR8], R24, gsb0 ;  /* 0x01e00000081879f0 */ /* 0x000fe20008001818 */
        /* <DEDUP_REMOVED lines=23> */
[----:B------:R-:W-:Y:S03]  /*1890*/  HGMMA.64x128x16.F32.BF16 R24, gdesc[UR8], R24, gsb0 ;  /* 0x01e00000081879f0 */ /* 0x000fe60008001818 */
[----:B------:R-:W-:Y:S02]  /*18a0*/  WARPGROUP.DEPBAR.LE gsb0, 0x0 ;  /* 0x00008000000079c5 */ /* 0x000fe40000010000 */
[----:B------:R-:W-:Y:S05]  /*18b0*/  @!P1 BRA `(.L_x_22) ;  /* 0x0000000400749947 */ /* 0x000fea0003800000 */
[----:B------:R-:W-:Y:S02]  /*18c0*/  UIADD3 UR6, UR39, 0x1, URZ ;  /* 0x0000000127067890 */ /* 0x000fe4000fffe03f */
[----:B------:R-:W-:Y:S02]  /*18d0*/  IMAD.U32 R3, RZ, RZ, UR39 ;  /* 0x00000027ff037e24 */ /* 0x000fe4000f8e00ff */
[----:B------:R-:W-:-:S04]  /*18e0*/  UISETP.NE.AND UP0, UPT, UR6, 0x5, UPT ;  /* 0x000000050600788c */ /* 0x000fc8000bf05270 */
[----:B------:R-:W-:Y:S02]  /*18f0*/  USEL UR7, URZ, 0x1, UP0 ;  /* 0x000000013f077887 */ /* 0x000fe40008000000 */
[----:B------:R-:W-:Y:S02]  /*1900*/  USEL UR6, UR6, URZ, UP0 ;  /* 0x0000003f06067287 */ /* 0x000fe40008000000 */
[----:B------:R-:W-:-:S06]  /*1910*/  ULOP3.LUT UR7, UR38, UR7, URZ, 0x3c, !UPT ;  /* 0x0000000726077292 */ /* 0x000fcc000f8e3c3f */
[----:B------:R-:W-:-:S07]  /*1920*/  IMAD.U32 R7, RZ, RZ, UR7 ;  /* 0x00000007ff077e24 */ /* 0x000fce000f8e00ff */
.L_x_29:
[----:B------:R-:W-:Y:S05]  /*1930*/  @!P0 BRA `(.L_x_23) ;  /* 0x0000000000048947 */ /* 0x000fea0003800000 */
[----:B------:R-:W-:Y:S01]  /*1940*/  BPT.TRAP 0x1 ;  /* 0x000000040000795c */ /* 0x000fe20000300000 */
.L_x_23:
[----:B------:R-:W2:Y:S01]  /*1950*/  S2UR UR8, SR_CgaCtaId ;  /* 0x00000000000879c3 */ /* 0x000ea20000008800 */
[----:B------:R-:W-:Y:S01]  /*1960*/  UMOV UR7, 0x400 ;  /* 0x0000040000077882 */ /* 0x000fe20000000000 */
[----:B01----:R-:W-:Y:S01]  /*1970*/  IMAD.U32 R5, RZ, RZ, UR6 ;  /* 0x00000006ff057e24 */ /* 0x003fe2000f8e00ff */
[----:B------:R-:W-:Y:S01]  /*1980*/  SHF.L.U32 R4, R7, 0x1f, RZ ;  /* 0x0000001f07047819 */ /* 0x000fe200000006ff */
[----:B--2---:R-:W-:-:S06]  /*1990*/  ULEA UR7, UR8, UR7, 0x18 ;  /* 0x0000000708077291 */ /* 0x004fcc000f8ec03f */
[----:B------:R-:W-:-:S04]  /*19a0*/  IMAD.U32 R6, RZ, RZ, UR7 ;  /* 0x00000007ff067e24 */ /* 0x000fc8000f8e00ff */
[----:B------:R-:W-:-:S04]  /*19b0*/  IMAD R5, R5, 0x8, R6 ;  /* 0x0000000805057824 */ /* 0x000fc800078e0206 */
[----:B------:R0:W1:Y:S01]  /*19c0*/  SYNCS.PHASECHK.TRANS64.TRYWAIT P1, [R5+URZ], R4 ;  /* 0x00000004050075a7 */ /* 0x000062000802017f */
[----:B------:R-:W-:Y:S05]  /*19d0*/  @!P0 BRA `(.L_x_24) ;  /* 0x0000000000048947 */ /* 0x000fea0003800000 */
[----:B------:R-:W-:Y:S01]  /*19e0*/  BPT.TRAP 0x1 ;  /* 0x000000040000795c */ /* 0x000fe20000300000 */
.L_x_24:
[----:B-1----:R-:W-:Y:S05]  /*19f0*/  @P1 BRA `(.L_x_25) ;  /* 0x0000000000081947 */ /* 0x002fea0003800000 */
[----:B------:R-:W1:Y:S02]  /*1a00*/  SYNCS.PHASECHK.TRANS64.TRYWAIT P1, [R5+URZ], R4 ;  /* 0x00000004050075a7 */ /* 0x000e64000802017f */
[----:B-1----:R-:W-:Y:S05]  /*1a10*/  @!P1 BRA `(.L_x_26) ;  /* 0x000000a800dc9947 */ /* 0x002fea0003800000 */
.L_x_25:
[----:B------:R-:W-:Y:S01]  /*1a20*/  ULEA UR7, UR6, UR4, 0xb ;  /* 0x0000000406077291 */ /* 0x000fe2000f8e583f */
[----:B------:R-:W-:Y:S01]  /*1a30*/  WARPGROUP.ARRIVE ;  /* 0x00000000000079c5 */ /* 0x000fe20000000000 */
[----:B------:R-:W-:Y:S01]  /*1a40*/  ULEA UR12, UR6, UR5, 0xa ;  /* 0x00000005060c7291 */ /* 0x000fe2000f8e503f */
[----:B------:R-:W-:Y:S01]  /*1a50*/  UMOV UR9, 0x40000040 ;  /* 0x4000004000097882 */ /* 0x000fe20000000000 */
[----:B------:R-:W-:-:S03]  /*1a60*/  UMOV UR11, 0x40000040 ;  /* 0x40000040000b7882 */ /* 0x000fc60000000000 */
[----:B------:R-:W-:Y:S02]  /*1a70*/  UMOV UR8, UR7 ;  /* 0x0000000700087c82 */ /* 0x000fe40008000000 */
[----:B------:R-:W-:Y:S02]  /*1a80*/  UMOV UR10, UR12 ;  /* 0x0000000c000a7c82 */ /* 0x000fe40008000000 */
        /* <DEDUP_REMOVED lines=44> */
[----:B------:R-:W-:Y:S01]  /*1d50*/  BPT.TRAP 0x1 ;  /* 0x000000040000795c */ /* 0x000fe20000300000 */
.L_x_27:
[----:B------:R-:W-:-:S13]  /*1d60*/  ISETP.NE.AND P1, PT, R156, RZ, PT ;  /* 0x000000ff9c00720c */ /* 0x000fda0003f25270 */
[----:B01----:R-:W-:-:S04]  /*1d70*/  @P1 IMAD R4, R3, 0x8, R6 ;  /* 0x0000000803041824 */ /* 0x003fc800078e0206 */
[----:B------:R-:W-:-:S05]  /*1d80*/  @P1 VIADD R5, R4, 0x28 ;  /* 0x0000002804051836 */ /* 0x000fca0000000000 */
[----:B------:R-:W-:-:S04]  /*1d90*/  @P1 PRMT R5, R22, 0x654, R5 ;  /* 0x0000065416051816 */ /* 0x000fc80000000005 */
[----:B------:R0:W-:Y:S01]  /*1da0*/  @P1 SYNCS.ARRIVE.TRANS64.RED.A1T0 RZ, [R5+URZ], RZ ;  /* 0x000000ff05ff19a7 */ /* 0x0001e2000810043f */
[----:B------:R-:W-:-:S13]  /*1db0*/  ISETP.GT.U32.AND P1, PT, R19, 0x1, PT ;  /* 0x000000011300780c */ /* 0x000fda0003f24070 */
[----:B0-----:R-:W-:Y:S05]  /*1dc0*/  @P1 BRA `(.L_x_28) ;  /* 0x0000000000041947 */ /* 0x001fea0003800000 */
[----:B------:R-:W-:Y:S01]  /*1dd0*/  BPT.TRAP 0x1 ;  /* 0x000000040000795c */ /* 0x000fe20000300000 */
.L_x_28:
[----:B------:R-:W-:Y:S01]  /*1de0*/  UIADD3 UR6, UR6, 0x1, URZ ;  /* 0x0000000106067890 */ /* 0x000fe2000fffe03f */
[C---:B------:R-:W-:Y:S01]  /*1df0*/  ISETP.GT.AND P2, PT, R0.reuse, 0x1, PT ;  /* 0x000000010000780c */ /* 0x040fe20003f44270 */
[----:B------:R-:W-:Y:S01]  /*1e00*/  VIADD R0, R0, 0xffffffff ;  /* 0xffffffff00007836 */ /* 0x000fe20000000000 */
[----:B------:R-:W-:Y:S01]  /*1e10*/  IADD3 R3, R3, 0x1, RZ ;  /* 0x0000000103037810 */ /* 0x000fe20007ffe0ff */
[----:B------:R-:W-:-:S03]  /*1e20*/  UISETP.NE.AND UP0, UPT, UR6, 0x5, UPT ;  /* 0x000000050600788c */ /* 0x000fc6000bf05270 */
[C---:B------:R-:W-:Y:S01]  /*1e30*/  ISETP.NE.AND P1, PT, R3.reuse, 0x5, PT ;  /* 0x000000050300780c */ /* 0x040fe20003f25270 */
[----:B------:R-:W-:Y:S02]  /*1e40*/  USEL UR7, URZ, 0x1, UP0 ;  /* 0x000000013f077887 */ /* 0x000fe40008000000 */
[----:B------:R-:W-:Y:S01]  /*1e50*/  USEL UR6, UR6, URZ, UP0 ;  /* 0x0000003f06067287 */ /* 0x000fe20008000000 */
[----:B------:R-:W-:-:S03]  /*1e60*/  SEL R3, R3, RZ, P1 ;  /* 0x000000ff03037207 */ /* 0x000fc60000800000 */
[----:B------:R-:W-:Y:S01]  /*1e70*/  LOP3.LUT R7, R7, UR7, RZ, 0x3c, !PT ;  /* 0x0000000707077c12 */ /* 0x000fe2000f8e3cff */
[----:B------:R-:W-:Y:S07]  /*1e80*/  @P2 BRA `(.L_x_29) ;  /* 0xfffffff800a82947 */ /* 0x000fee000383ffff */
.L_x_22:
[----:B------:R-:W2:Y:S02]  /*1e90*/  LDC R0, c[0x0][0x28c] ;  /* 0x0000a300ff007b82 */ /* 0x000ea40000000800 */
[----:B--2---:R-:W-:-:S13]  /*1ea0*/  ISETP.GE.AND P1, PT, R0, 0x1, PT ;  /* 0x000000010000780c */ /* 0x004fda0003f26270 */
[----:B------:R-:W-:Y:S05]  /*1eb0*/  @!P1 BRA `(.L_x_30) ;  /* 0x0000000000509947 */ /* 0x000fea0003800000 */
[----:B------:R-:W-:Y:S05]  /*1ec0*/  @!P0 BRA `(.L_x_31) ;  /* 0x0000000000048947 */ /* 0x000fea0003800000 */
[----:B------:R-:W-:Y:S01]  /*1ed0*/  BPT.TRAP 0x1 ;  /* 0x000000040000795c */ /* 0x000fe20000300000 */
.L_x_31:
[----:B------:R-:W-:Y:S01]  /*1ee0*/  ISETP.NE.AND P1, PT, R156, RZ, PT ;  /* 0x000000ff9c00720c */ /* 0x000fe20003f25270 */
[----:B------:R-:W-:Y:S01]  /*1ef0*/  BSSY B0, `(.L_x_32) ;  /* 0x000000e000007945 */ /* 0x000fe20003800000 */
[----:B------:R-:W-:-:S11]  /*1f00*/  ISETP.GT.U32.AND P0, PT, R19, 0x1, PT ;  /* 0x000000011300780c */ /* 0x000fd60003f04070 */
[----:B------:R-:W-:Y:S05]  /*1f10*/  @!P1 BRA `(.L_x_33) ;  /* 0x00000000002c9947 */ /* 0x000fea0003800000 */
[----:B------:R-:W-:-:S04]  /*1f20*/  UISETP.LT.AND UP0, UPT, UR40, 0x1, UPT ;  /* 0x000000012800788c */ /* 0x000fc8000bf01270 */
[----:B------:R-:W-:-:S04]  /*1f30*/  USEL UR6, UR40, 0x1, UP0 ;  /* 0x0000000128067887 */ /* 0x000fc80008000000 */
[----:B------:R-:W-:-:S04]  /*1f40*/  UIADD3 UR6, UR39, UR40, -UR6 ;  /* 0x0000002827067290 */ /* 0x000fc8000fffe806 */
[----:B------:R-:W-:-:S04]  /*1f50*/  UIMAD.WIDE.U32 UR4, UR6, -0x33333333, URZ ;  /* 0xcccccccd060478a5 */ /* 0x000fc8000f8e003f */
[----:B------:R-:W-:-:S04]  /*1f60*/  USHF.R.U32.HI UR4, URZ, 0x2, UR5 ;  /* 0x000000023f047899 */ /* 0x000fc80008011605 */
[----:B------:R-:W-:-:S06]  /*1f70*/  UIMAD UR6, UR4, -0x5, UR6 ;  /* 0xfffffffb040678a4 */ /* 0x000fcc000f8e0206 */
[----:B------:R-:W-:-:S04]  /*1f80*/  IMAD.U32 R3, RZ, RZ, UR6 ;  /* 0x00000006ff037e24 */ /* 0x000fc8000f8e00ff */
[----:B------:R-:W-:-:S04]  /*1f90*/  IMAD R0, R3, 0x8, R6 ;  /* 0x0000000803007824 */ /* 0x000fc800078e0206 */
[----:B------:R-:W-:-:S05]  /*1fa0*/  VIADD R3, R0, 0x28 ;  /* 0x0000002800037836 */ /* 0x000fca0000000000 */
[----:B------:R-:W-:-:S04]  /*1fb0*/  PRMT R3, R22, 0x654, R3 ;  /* 0x0000065416037816 */ /* 0x000fc80000000003 */
[----:B------:R2:W-:Y:S03]  /*1fc0*/  SYNCS.ARRIVE.TRANS64.RED.A1T0 RZ, [R3+URZ], RZ ;  /* 0x000000ff03ff79a7 */ /* 0x0005e6000810043f */
.L_x_33:
[----:B------:R-:W-:Y:S05]  /*1fd0*/  BSYNC B0 ;  /* 0x0000000000007941 */ /* 0x000fea0003800000 */
.L_x_32:
[----:B------:R-:W-:Y:S05]  /*1fe0*/  @P0 BRA `(.L_x_30) ;  /* 0x0000000000040947 */ /* 0x000fea0003800000 */
[----:B------:R-:W-:Y:S01]  /*1ff0*/  BPT.TRAP 0x1 ;  /* 0x000000040000795c */ /* 0x000fe20000300000 */
.L_x_30:
[----:B------:R-:W3:Y:S01]  /*2000*/  LDC R6, c[0x0][0x288] ;  /* 0x0000a200ff067b82 */ /* 0x000ee20000000800 */
[--C-:B------:R-:W-:Y:S01]  /*2010*/  SHF.R.U32.HI R0, RZ, 0x2, R18.reuse ;  /* 0x00000002ff007819 */ /* 0x100fe20000011612 */
[----:B------:R-:W-:Y:S01]  /*2020*/  UIADD3 UR39, UR40, UR39, URZ ;  /* 0x0000002728277290 */ /* 0x000fe2000fffe03f */
[----:B01----:R-:W-:Y:S01]  /*2030*/  SHF.R.U32.HI R5, RZ, 0x7, R18 ;  /* 0x00000007ff057819 */ /* 0x003fe20000011612 */
[----:B------:R-:W-:Y:S01]  /*2040*/  ULDC UR7, c[0x0][0x284] ;  /* 0x0000a10000077ab9 */ /* 0x000fe20000000800 */
[----:B--2---:R-:W-:Y:S01]  /*2050*/  LOP3.LUT R3, R0, 0x7, RZ, 0xc0, !PT ;  /* 0x0000000700037812 */ /* 0x004fe200078ec0ff */
[----:B------:R-:W-:Y:S01]  /*2060*/  UISETP.GT.U32.AND UP0, UPT, UR39, 0x4, UPT ;  /* 0x000000042700788c */ /* 0x000fe2000bf04070 */
[----:B------:R-:W-:Y:S01]  /*2070*/  LOP3.LUT R0, R5, 0x1, RZ, 0xc0, !PT ;  /* 0x0000000105007812 */ /* 0x000fe200078ec0ff */
[----:B------:R-:W-:Y:S01]  /*2080*/  UISETP.GE.U32.AND UP1, UPT, UR40, 0x5, UPT ;  /* 0x000000052800788c */ /* 0x000fe2000bf26070 */
[----:B------:R-:W-:Y:S01]  /*2090*/  LOP3.LUT R4, R18, 0x60, RZ, 0xc0, !PT ;  /* 0x0000006012047812 */ /* 0x000fe200078ec0ff */
[----:B------:R-:W-:Y:S01]  /*20a0*/  UISETP.LT.U32.AND UP0, UPT, UR40, 0x5, UP0 ;  /* 0x000000052800788c */ /* 0x000fe20008701070 */
[----:B------:R-:W-:Y:S01]  /*20b0*/  SHF.R.S32.HI R15, RZ, 0x1f, R23 ;  /* 0x0000001fff0f7819 */ /* 0x000fe20000011417 */
[----:B------:R-:W-:Y:S01]  /*20c0*/  IMAD.SHL.U32 R10, R0, 0x40, RZ ;  /* 0x00000040000a7824 */ /* 0x000fe200078e00ff */
[----:B------:R-:W-:Y:S01]  /*20d0*/  SHF.R.U32.HI R8, RZ, 0x1, R4 ;  /* 0x00000001ff087819 */ /* 0x000fe20000011604 */
[----:B------:R-:W-:Y:S01]  /*20e0*/  ULDC.64 UR8, c[0x0][0x5d0] ;  /* 0x0001740000087ab9 */ /* 0x000fe20000000a00 */
[----:B------:R-:W-:Y:S01]  /*20f0*/  LOP3.LUT R4, R18, 0x3, RZ, 0xc0, !PT ;  /* 0x0000000312047812 */ /* 0x000fe200078ec0ff */
[----:B------:R-:W-:Y:S01]  /*2100*/  UIMAD.WIDE.U32 UR4, UR39, -0x33333333, URZ ;  /* 0xcccccccd270478a5 */ /* 0x000fe2000f8e003f */
[--C-:B------:R-:W-:Y:S01]  /*2110*/  IADD3 R5, RZ, -R8, -R3.reuse ;  /* 0x80000008ff057210 */ /* 0x100fe20007ffe803 */
[----:B------:R-:W-:Y:S01]  /*2120*/  USEL UR6, URZ, 0x1, !UP0 ;  /* 0x000000013f067887 */ /* 0x000fe2000c000000 */
[----:B------:R-:W-:Y:S01]  /*2130*/  LOP3.LUT R165, R10, 0x40, R3, 0xe2, !PT ;  /* 0x000000400aa57812 */ /* 0x000fe200078ee203 */
[----:B------:R-:W-:Y:S01]  /*2140*/  IMAD.SHL.U32 R3, R153, 0x80, RZ ;  /* 0x0000008099037824 */ /* 0x000fe200078e00ff */
[----:B------:R-:W-:Y:S01]  /*2150*/  USHF.R.U32.HI UR4, URZ, 0x2, UR5 ;  /* 0x000000023f047899 */ /* 0x000fe20008011605 */
[----:B------:R-:W-:Y:S01]  /*2160*/  IMAD R157, R0, -0x40, R5 ;  /* 0xffffffc0009d7824 */ /* 0x000fe200078e0205 */
[----:B------:R-:W-:Y:S01]  /*2170*/  ULOP3.LUT UR38, UR38, UR6, URZ, 0x3c, !UPT ;  /* 0x0000000626267292 */ /* 0x000fe2000f8e3c3f */
[----:B---3--:R-:W-:Y:S01]  /*2180*/  IMAD R10, R4, -0x2, R6 ;  /* 0xfffffffe040a7824 */ /* 0x008fe200078e0206 */
[----:B------:R-:W-:Y:S01]  /*2190*/  ISETP.GE.AND P0, PT, R3, R6, PT ;  /* 0x000000060300720c */ /* 0x000fe20003f06270 */
[----:B------:R-:W-:Y:S01]  /*21a0*/  IMAD.SHL.U32 R0, R152, 0x100, RZ ;  /* 0x0000010098007824 */ /* 0x000fe200078e00ff */
[----:B------:R-:W-:Y:S01]  /*21b0*/  UIMAD UR39, UR4, -0x5, UR39 ;  /* 0xfffffffb042778a4 */ /* 0x000fe2000f8e0227 */
[----:B------:R-:W-:Y:S01]  /*21c0*/  IMAD.SHL.U32 R6, R18, 0x2, RZ ;  /* 0x0000000212067824 */ /* 0x000fe200078e00ff */
[----:B------:R-:W-:Y:S01]  /*21d0*/  @UP1 ULOP3.LUT UR38, UR38, 0x1, UR4, 0x78, !UPT ;  /* 0x0000000126261892 */ /* 0x000fe2000f8e7804 */
[----:B------:R-:W-:Y:S01]  /*21e0*/  IMAD R4, R15, UR8, RZ ;  /* 0x000000080f047c24 */ /* 0x000fe2000f8e02ff */
[----:B------:R-:W-:Y:S01]  /*21f0*/  ISETP.GE.OR P0, PT, R0, UR7, P0 ;  /* 0x0000000700007c0c */ /* 0x000fe20008706670 */
[----:B------:R-:W-:Y:S01]  /*2200*/  IMAD.WIDE R152, R152, 0x100, RZ ;  /* 0x0000010098987825 */ /* 0x000fe200078e02ff */
[----:B------:R-:W-:-:S02]  /*2210*/  LOP3.LUT R6, R3, 0x6, R6, 0xf8, !PT ;  /* 0x0000000603067812 */ /* 0x000fc400078ef806 */
[----:B------:R-:W-:Y:S01]  /*2220*/  IADD3 R157, -R0, UR7, R157 ;  /* 0x00000007009d7c10 */ /* 0x000fe2000fffe19d */
[C---:B------:R-:W-:Y:S01]  /*2230*/  IMAD R9, R23.reuse, UR9, R4 ;  /* 0x0000000917097c24 */ /* 0x040fe2000f8e0204 */
[----:B------:R-:W-:Y:S01]  /*2240*/  SHF.R.S32.HI R7, RZ, 0x1f, R6 ;  /* 0x0000001fff077819 */ /* 0x000fe20000011406 */
[----:B------:R-:W-:Y:S01]  /*2250*/  IMAD.IADD R0, R10, 0x1, -R3 ;  /* 0x000000010a007824 */ /* 0x000fe200078e0a03 */
[----:B------:R-:W-:Y:S01]  /*2260*/  LOP3.LUT R165, R152, R165, R8, 0xfe, !PT ;  /* 0x000000a598a57212 */ /* 0x000fe200078efe08 */
[----:B------:R-:W-:Y:S02]  /*2270*/  IMAD.MOV.U32 R3, RZ, RZ, -0x1 ;  /* 0xffffffffff037424 */ /* 0x000fe400078e00ff */
[----:B------:R-:W-:-:S04]  /*2280*/  IMAD.WIDE.U32 R4, R23, UR8, R6 ;  /* 0x0000000817047c25 */ /* 0x000fc8000f8e0006 */
[----:B------:R-:W-:Y:S01]  /*2290*/  IMAD.IADD R9, R5, 0x1, R9 ;  /* 0x0000000105097824 */ /* 0x000fe200078e0209 */
[----:B------:R-:W-:Y:S01]  /*22a0*/  MOV R8, R4 ;  /* 0x0000000400087202 */ /* 0x000fe20000000f00 */
[----:B------:R-:W-:Y:S06]  /*22b0*/  @P0 BRA `(.L_x_34) ;  /* 0x0000008400700947 */ /* 0x000fec0003800000 */
[----:B------:R-:W0:Y:S01]  /*22c0*/  LDC.64 R4, c[0x0][0x5c8] ;  /* 0x00017200ff047b82 */ /* 0x000e220000000a00 */
[----:B-----5:R-:W-:Y:S01]  /*22d0*/  FSETP.NEU.AND P1, PT, R155, RZ, PT ;  /* 0x000000ff9b00720b */ /* 0x020fe20003f2d000 */
[----:B------:R-:W-:Y:S01]  /*22e0*/  BSSY B0, `(.L_x_34) ;  /* 0x0000859000007945 */ /* 0x000fe20003800000 */
[----:B------:R-:W-:-:S04]  /*22f0*/  ISETP.GT.AND P2, PT, R157, RZ, PT ;  /* 0x000000ff9d00720c */ /* 0x000fc80003f44270 */
[----:B------:R-:W-:Y:S01]  /*2300*/  ISETP.GT.AND P0, PT, R0, RZ, P2 ;  /* 0x000000ff0000720c */ /* 0x000fe20001704270 */
[-C--:B0-----:R-:W-:Y:S02]  /*2310*/  IMAD R10, R153, R4.reuse, RZ ;  /* 0x00000004990a7224 */ /* 0x081fe400078e02ff */
[----:B------:R-:W-:-:S04]  /*2320*/  IMAD.WIDE.U32 R166, R165, R4, R8 ;  /* 0x00000004a5a67225 */ /* 0x000fc800078e0008 */
[----:B------:R-:W-:-:S04]  /*2330*/  IMAD R9, R165, R5, R10 ;  /* 0x00000005a5097224 */ /* 0x000fc800078e020a */
[----:B------:R-:W-:Y:S01]  /*2340*/  IMAD.IADD R171, R167, 0x1, R9 ;  /* 0x00000001a7ab7824 */ /* 0x000fe200078e0209 */
[----:B------:R-:W-:Y:S06]  /*2350*/  @!P1 BRA `(.L_x_35) ;  /* 0x0000006000209947 */ /* 0x000fec0003800000 */
[----:B------:R-:W0:Y:S01]  /*2360*/  LDC.64 R10, c[0x0][0x5b8] ;  /* 0x00016e00ff0a7b82 */ /* 0x000e220000000a00 */
[----:B------:R-:W-:-:S07]  /*2370*/  ULDC.64 UR4, c[0x0][0x5c0] ;  /* 0x0001700000047ab9 */ /* 0x000fce0000000a00 */
[----:B------:R-:W1:Y:S08]  /*2380*/  LDC.64 R12, c[0x0][0x5b0] ;  /* 0x00016c00ff0c7b82 */ /* 0x000e700000000a00 */
[----:B------:R-:W2:Y:S01]  /*2390*/  LDC.64 R8, c[0x0][0x5a8] ;  /* 0x00016a00ff087b82 */ /* 0x000ea20000000a00 */
[----:B0-----:R-:W-:-:S04]  /*23a0*/  IMAD R14, R15, R10, RZ ;  /* 0x0000000a0f0e7224 */ /* 0x001fc800078e02ff */
[C---:B------:R-:W-:Y:S02]  /*23b0*/  IMAD R11, R23.reuse, R11, R14 ;  /* 0x0000000b170b7224 */ /* 0x040fe400078e020e */
[----:B------:R-:W-:-:S04]  /*23c0*/  IMAD.WIDE.U32 R14, R23, R10, R6 ;  /* 0x0000000a170e7225 */ /* 0x000fc800078e0006 */
[----:B-1----:R-:W-:Y:S02]  /*23d0*/  IMAD R20, R153, R12, RZ ;  /* 0x0000000c99147224 */ /* 0x002fe400078e02ff */
[----:B------:R-:W-:Y:S02]  /*23e0*/  IMAD.IADD R21, R15, 0x1, R11 ;  /* 0x000000010f157824 */ /* 0x000fe400078e020b */
[----:B------:R-:W-:Y:S02]  /*23f0*/  IMAD R169, R165, R13, R20 ;  /* 0x0000000da5a97224 */ /* 0x000fe400078e0214 */
[----:B------:R-:W-:-:S04]  /*2400*/  IMAD.MOV.U32 R20, RZ, RZ, R14 ;  /* 0x000000ffff147224 */ /* 0x000fc800078e000e */
[----:B------:R-:W-:-:S04]  /*2410*/  IMAD.WIDE.U32 R158, R165, R12, R20 ;  /* 0x0000000ca59e7225 */ /* 0x000fc800078e0014 */
[----:B------:R-:W-:Y:S01]  /*2420*/  IMAD.IADD R159, R159, 0x1, R169 ;  /* 0x000000019f9f7824 */ /* 0x000fe200078e02a9 */
[----:B--2---:R-:W-:-:S04]  /*2430*/  LEA R160, P1, R158, R8, 0x1 ;  /* 0x000000089ea07211 */ /* 0x004fc800078208ff */
[----:B------:R-:W-:-:S05]  /*2440*/  LEA.HI.X R161, R158, R9, R159, 0x1, P1 ;  /* 0x000000099ea17211 */ /* 0x000fca00008f0c9f */
[----:B------:R-:W2:Y:S01]  /*2450*/  @P0 LDG.E.LTC128B.U16 R167, desc[UR36][R160.64] ;  /* 0x00000024a0a70981 */ /* 0x000ea2000c1e1520 */
[----:B------:R-:W-:Y:S01]  /*2460*/  IMAD.WIDE.U32 R162, R165, R12, R6 ;  /* 0x0000000ca5a27225 */ /* 0x000fe200078e0006 */
[----:B------:R-:W-:Y:S01]  /*2470*/  ISETP.GT.AND P3, PT, R0, 0x1, P2 ;  /* 0x000000010000780c */ /* 0x000fe20001764270 */
[----:B------:R-:W-:Y:S02]  /*2480*/  BSSY B1, `(.L_x_36) ;  /* 0x0000013000017945 */ /* 0x000fe40003800000 */
[----:B------:R-:W-:Y:S02]  /*2490*/  IMAD.IADD R163, R169, 0x1, R163 ;  /* 0x00000001a9a37824 */ /* 0x000fe400078e02a3 */
[----:B------:R-:W-:-:S04]  /*24a0*/  IMAD.WIDE.U32 R162, R23, R10, R162 ;  /* 0x0000000a17a27225 */ /* 0x000fc800078e00a2 */
[----:B--2---:R-:W-:-:S04]  /*24b0*/  IMAD.U32 R158, R167, 0x10000, RZ ;  /* 0x00010000a79e7824 */ /* 0x004fc800078e00ff */
[----:B------:R-:W-:Y:S01]  /*24c0*/  FMUL R159, R158, R155 ;  /* 0x0000009b9e9f7220 */ /* 0x000fe20000400000 */
[----:B------:R-:W-:-:S03]  /*24d0*/  LEA R158, P1, R166, UR4, 0x1 ;  /* 0x00000004a69e7c11 */ /* 0x000fc6000f8208ff */
[----:B------:R-:W-:Y:S01]  /*24e0*/  FFMA R159, R88, R154, R159 ;  /* 0x0000009a589f7223 */ /* 0x000fe2000000009f */
[----:B------:R-:W-:-:S04]  /*24f0*/  IMAD.IADD R88, R11, 0x1, R163 ;  /* 0x000000010b587824 */ /* 0x000fc800078e02a3 */
[----:B------:R-:W-:Y:S02]  /*2500*/  F2FP.BF16.F32.PACK_AB R161, RZ, R159 ;  /* 0x0000009fffa1723e */ /* 0x000fe400000010ff */
[----:B------:R-:W-:Y:S02]  /*2510*/  LEA.HI.X R159, R166, UR5, R171, 0x1, P1 ;  /* 0x00000005a69f7c11 */ /* 0x000fe400088f0cab */
[----:B------:R-:W-:Y:S02]  /*2520*/  PRMT R163, R161, 0x7610, R163 ;  /* 0x00007610a1a37816 */ /* 0x000fe400000000a3 */
[----:B------:R-:W-:-:S03]  /*2530*/  LEA R160, P1, R162, R8, 0x1 ;  /* 0x00000008a2a07211 */ /* 0x000fc600078208ff */
[----:B------:R0:W-:Y:S01]  /*2540*/  @P0 STG.E.U16 desc[UR36][R158.64], R163 ;  /* 0x000000a39e000986 */ /* 0x0001e2000c101524 */
[--C-:B------:R-:W-:Y:S01]  /*2550*/  LEA.HI.X R161, R162, R9, R88.reuse, 0x1, P1 ;  /* 0x00000009a2a17211 */ /* 0x100fe200008f0c58 */
[C---:B------:R-:W-:Y:S01]  /*2560*/  IMAD.SHL.U32 R162, R12.reuse, 0x8, RZ ;  /* 0x000000080ca27824 */ /* 0x040fe200078e00ff */
[----:B------:R-:W-:Y:S02]  /*2570*/  PRMT R88, R167, 0x7610, R88 ;  /* 0x00007610a7587816 */ /* 0x000fe40000000058 */
[----:B0-----:R-:W-:Y:S01]  /*2580*/  SHF.L.U64.HI R163, R12, 0x3, R13 ;  /* 0x000000030ca37819 */ /* 0x001fe2000001020d */
[----:B------:R-:W-:Y:S06]  /*2590*/  @!P3 BRA `(.L_x_37) ;  /* 0x000000000004b947 */ /* 0x000fec0003800000 */
[----:B------:R0:W5:Y:S02]  /*25a0*/  LDG.E.LTC128B.U16 R88, desc[UR36][R160.64+0x2] ;  /* 0x00000224a0587981 */ /* 0x000164000c1e1520 */
.L_x_37:
[----:B------:R-:W-:Y:S05]  /*25b0*/  BSYNC B1 ;  /* 0x0000000000017941 */ /* 0x000fea0003800000 */
.L_x_36:
[----:B-----5:R-:W-:Y:S01]  /*25c0*/  IMAD.U32 R168, R88, 0x10000, RZ ;  /* 0x0001000058a87824 */ /* 0x020fe200078e00ff */
[----:B------:R-:W-:Y:S01]  /*25d0*/  ISETP.GT.AND P0, PT, R157, 0x8, PT ;  /* 0x000000089d00780c */ /* 0x000fe20003f04270 */
[----:B------:R-:W-:-:S04]  /*25e0*/  IMAD.WIDE.U32 R166, R165, R12, R162 ;  /* 0x0000000ca5a67225 */ /* 0x000fc800078e00a2 */
[----:B------:R-:W-:Y:S01]  /*25f0*/  FMUL R168, R168, R155 ;  /* 0x0000009ba8a87220 */ /* 0x000fe20000400000 */
[----:B------:R-:W-:Y:S01]  /*2600*/  ISETP.GT.AND P1, PT, R0, RZ, P0 ;  /* 0x000000ff0000720c */ /* 0x000fe20000724270 */
[----:B------:R-:W-:Y:S02]  /*2610*/  IMAD.IADD R169, R169, 0x1, R167 ;  /* 0x00000001a9a97824 */ /* 0x000fe400078e02a7 */
[----:B------:R-:W-:Y:S01]  /*2620*/  FFMA R168, R89, R154, R168 ;  /* 0x0000009a59a87223 */ /* 0x000fe200000000a8 */
[----:B------:R-:W-:-:S04]  /*2630*/  IADD3 R89, P4, R14, R166, RZ ;  /* 0x000000a60e597210 */ /* 0x000fc80007f9e0ff */
[----:B------:R-:W-:Y:S01]  /*2640*/  F2FP.BF16.F32.PACK_AB R168, RZ, R168 ;  /* 0x000000a8ffa8723e */ /* 0x000fe200000010ff */
[----:B------:R-:W-:Y:S01]  /*2650*/  IMAD.X R172, R169, 0x1, R21, P4 ;  /* 0x00000001a9ac7824 */ /* 0x000fe200020e0615 */
[C---:B------:R-:W-:Y:S02]  /*2660*/  LEA R170, P4, R89.reuse, R8, 0x1 ;  /* 0x0000000859aa7211 */ /* 0x040fe400078808ff */
[----:B------:R-:W-:Y:S02]  /*2670*/  PRMT R167, R168, 0x7610, R167 ;  /* 0x00007610a8a77816 */ /* 0x000fe400000000a7 */
[----:B------:R-:W-:Y:S02]  /*2680*/  PRMT R168, R88, 0x7610, R168 ;  /* 0x0000761058a87816 */ /* 0x000fe400000000a8 */
[----:B------:R-:W-:Y:S01]  /*2690*/  LEA.HI.X R171, R89, R9, R172, 0x1, P4 ;  /* 0x0000000959ab7211 */ /* 0x000fe200020f0cac */
[----:B------:R1:W-:Y:S04]  /*26a0*/  @P3 STG.E.U16 desc[UR36][R158.64+0x2], R167 ;  /* 0x000002a79e003986 */ /* 0x0003e8000c101524 */
[----:B------:R2:W3:Y:S01]  /*26b0*/  @P1 LDG.E.LTC128B.U16 R168, desc[UR36][R170.64] ;  /* 0x00000024aaa81981 */ /* 0x0004e2000c1e1520 */
[----:B------:R-:W-:Y:S01]  /*26c0*/  IADD3 R166, P3, R6, R166, RZ ;  /* 0x000000a606a67210 */ /* 0x000fe20007f7e0ff */
[----:B------:R-:W-:Y:S03]  /*26d0*/  BSSY B1, `(.L_x_38) ;  /* 0x0000012000017945 */ /* 0x000fe60003800000 */
[----:B-1----:R-:W-:Y:S01]  /*26e0*/  IADD3.X R167, R7, R169, RZ, P3, !PT ;  /* 0x000000a907a77210 */ /* 0x002fe20001ffe4ff */
[----:B------:R-:W-:-:S02]  /*26f0*/  IMAD.SHL.U32 R169, R4, 0x10, RZ ;  /* 0x0000001004a97824 */ /* 0x000fc400078e00ff */
[----:B------:R-:W-:-:S03]  /*2700*/  IMAD.WIDE.U32 R166, R23, R10, R166 ;  /* 0x0000000a17a67225 */ /* 0x000fc600078e00a6 */
[----:B--2---:R-:W-:Y:S01]  /*2710*/  IADD3 R170, P3, R169, R158, RZ ;  /* 0x0000009ea9aa7210 */ /* 0x004fe20007f7e0ff */
[----:B------:R-:W-:Y:S01]  /*2720*/  IMAD.IADD R172, R11, 0x1, R167 ;  /* 0x000000010bac7824 */ /* 0x000fe200078e02a7 */
[----:B------:R-:W-:-:S05]  /*2730*/  SHF.L.U64.HI R167, R4, 0x4, R5 ;  /* 0x0000000404a77819 */ /* 0x000fca0000010205 */
[----:B------:R-:W-:Y:S02]  /*2740*/  IMAD.X R171, R167, 0x1, R159, P3 ;  /* 0x00000001a7ab7824 */ /* 0x000fe400018e069f */
[----:B---3--:R-:W-:-:S04]  /*2750*/  IMAD.U32 R88, R168, 0x10000, RZ ;  /* 0x00010000a8587824 */ /* 0x008fc800078e00ff */
[----:B------:R-:W-:Y:S01]  /*2760*/  FMUL R89, R88, R155 ;  /* 0x0000009b58597220 */ /* 0x000fe20000400000 */
[----:B------:R-:W-:-:S03]  /*2770*/  LEA R88, P4, R166, R8, 0x1 ;  /* 0x00000008a6587211 */ /* 0x000fc600078808ff */
[----:B------:R-:W-:Y:S01]  /*2780*/  FFMA R90, R90, R154, R89 ;  /* 0x0000009a5a5a7223 */ /* 0x000fe20000000059 */
[----:B------:R-:W-:Y:S02]  /*2790*/  LEA.HI.X R89, R166, R9, R172, 0x1, P4 ;  /* 0x00000009a6597211 */ /* 0x000fe400020f0cac */
[----:B------:R-:W-:Y:S02]  /*27a0*/  ISETP.GT.AND P4, PT, R0, 0x1, P0 ;  /* 0x000000010000780c */ /* 0x000fe40000784270 */
[----:B------:R-:W-:-:S05]  /*27b0*/  F2FP.BF16.F32.PACK_AB R90, RZ, R90 ;  /* 0x0000005aff5a723e */ /* 0x000fca00000010ff */
[----:B------:R1:W-:Y:S06]  /*27c0*/  @P1 STG.E.U16 desc[UR36][R170.64], R90 ;  /* 0x0000005aaa001986 */ /* 0x0003ec000c101524 */
[----:B------:R-:W-:Y:S05]  /*27d0*/  @!P4 BRA `(.L_x_39) ;  /* 0x000000000004c947 */ /* 0x000fea0003800000 */
[----:B------:R2:W5:Y:S02]  /*27e0*/  LDG.E.LTC128B.U16 R168, desc[UR36][R88.64+0x2] ;  /* 0x0000022458a87981 */ /* 0x000564000c1e1520 */
.L_x_39:
[----:B------:R-:W-:Y:S05]  /*27f0*/  BSYNC B1 ;  /* 0x0000000000017941 */ /* 0x000fea0003800000 */
.L_x_38:
[----:B-1---5:R-:W-:Y:S01]  /*2800*/  IMAD.U32 R90, R168, 0x10000, RZ ;  /* 0x00010000a85a7824 */ /* 0x022fe200078e00ff */
[----:B------:R-:W-:Y:S01]  /*2810*/  ISETP.GT.AND P1, PT, R0, 0x8, P2 ;  /* 0x000000080000780c */ /* 0x000fe20001724270 */
[----:B------:R-:W-:Y:S02]  /*2820*/  BSSY B1, `(.L_x_40) ;  /* 0x000000a000017945 */ /* 0x000fe40003800000 */
[----:B------:R-:W-:-:S04]  /*2830*/  FMUL R90, R90, R155 ;  /* 0x0000009b5a5a7220 */ /* 0x000fc80000400000 */
[----:B------:R-:W-:Y:S01]  /*2840*/  FFMA R90, R91, R154, R90 ;  /* 0x0000009a5b5a7223 */ /* 0x000fe2000000005a */
[----:B------:R-:W-:-:S04]  /*2850*/  @P4 IMAD.MOV.U32 R91, RZ, RZ, R171 ;  /* 0x000000ffff5b4224 */ /* 0x000fc800078e00ab */
[----:B------:R-:W-:-:S04]  /*2860*/  F2FP.BF16.F32.PACK_AB R90, RZ, R90 ;  /* 0x0000005aff5a723e */ /* 0x000fc800000010ff */
[----:B------:R-:W-:Y:S01]  /*2870*/  PRMT R166, R90, 0x7610, R166 ;  /* 0x000076105aa67816 */ /* 0x000fe200000000a6 */
[----:B------:R-:W-:-:S05]  /*2880*/  @P4 IMAD.MOV.U32 R90, RZ, RZ, R170 ;  /* 0x000000ffff5a4224 */ /* 0x000fca00078e00aa */
[----:B------:R1:W-:Y:S01]  /*2890*/  @P4 STG.E.U16 desc[UR36][R90.64+0x2], R166 ;  /* 0x000002a65a004986 */ /* 0x0003e2000c101524 */
[----:B------:R-:W-:Y:S05]  /*28a0*/  @!P1 BRA `(.L_x_41) ;  /* 0x0000000000049947 */ /* 0x000fea0003800000 */
[----:B------:R3:W5:Y:S02]  /*28b0*/  LDG.E.LTC128B.U16 R168, desc[UR36][R160.64+0x10] ;  /* 0x00001024a0a87981 */ /* 0x000764000c1e1520 */
.L_x_41:
[----:B------:R-:W-:Y:S05]  /*28c0*/  BSYNC B1 ;  /* 0x0000000000017941 */ /* 0x000fea0003800000 */
.L_x_40:
[----:B-1---5:R-:W-:Y:S01]  /*28d0*/  IMAD.U32 R90, R168, 0x10000, RZ ;  /* 0x00010000a85a7824 */ /* 0x022fe200078e00ff */
[----:B------:R-:W-:Y:S01]  /*28e0*/  ISETP.GT.AND P3, PT, R0, 0x9, P2 ;  /* 0x000000090000780c */ /* 0x000fe20001764270 */
[----:B------:R-:W-:Y:S02]  /*28f0*/  BSSY B1, `(.L_x_42) ;  /* 0x000000a000017945 */ /* 0x000fe40003800000 */
[----:B------:R-:W-:Y:S01]  /*2900*/  FMUL R91, R90, R155 ;  /* 0x0000009b5a5b7220 */ /* 0x000fe20000400000 */
[----:B------:R-:W-:-:S03]  /*2910*/  @P1 IMAD.MOV.U32 R90, RZ, RZ, R158 ;  /* 0x000000ffff5a1224 */ /* 0x000fc600078e009e */
[----:B------:R-:W-:-:S05]  /*2920*/  FFMA R91, R92, R154, R91 ;  /* 0x0000009a5c5b7223 */ /* 0x000fca000000005b */
[----:B------:R-:W-:-:S04]  /*2930*/  F2FP.BF16.F32.PACK_AB R91, RZ, R91 ;  /* 0x0000005bff5b723e */ /* 0x000fc800000010ff */
[----:B------:R-:W-:Y:S01]  /*2940*/  PRMT R92, R91, 0x7610, R92 ;  /* 0x000076105b5c7816 */ /* 0x000fe2000000005c */
[----:B------:R-:W-:-:S05]  /*2950*/  @P1 IMAD.MOV.U32 R91, RZ, RZ, R159 ;  /* 0x000000ffff5b1224 */ /* 0x000fca00078e009f */
[----:B------:R1:W-:Y:S01]  /*2960*/  @P1 STG.E.U16 desc[UR36][R90.64+0x10], R92 ;  /* 0x0000105c5a001986 */ /* 0x0003e2000c101524 */
[----:B------:R-:W-:Y:S05]  /*2970*/  @!P3 BRA `(.L_x_43) ;  /* 0x000000000004b947 */ /* 0x000fea0003800000 */
[----:B------:R4:W5:Y:S02]  /*2980*/  LDG.E.LTC128B.U16 R168, desc[UR36][R160.64+0x12] ;  /* 0x00001224a0a87981 */ /* 0x000964000c1e1520 */
.L_x_43:
[----:B------:R-:W-:Y:S05]  /*2990*/  BSYNC B1 ;  /* 0x0000000000017941 */ /* 0x000fea0003800000 */
.L_x_42:
[----:B-1---5:R-:W-:Y:S01]  /*29a0*/  IMAD.U32 R90, R168, 0x10000, RZ ;  /* 0x00010000a85a7824 */ /* 0x022fe200078e00ff */
[----:B------:R-:W-:Y:S01]  /*29b0*/  ISETP.GT.AND P1, PT, R0, 0x8, P0 ;  /* 0x000000080000780c */ /* 0x000fe20000724270 */
[----:B------:R-:W-:Y:S01]  /*29c0*/  @P3 IMAD.MOV.U32 R91, RZ, RZ, R159 ;  /* 0x000000ffff5b3224 */ /* 0x000fe200078e009f */
[----:B------:R-:W-:Y:S01]  /*29d0*/  BSSY B1, `(.L_x_44) ;  /* 0x0000009000017945 */ /* 0x000fe20003800000 */
[----:B------:R-:W-:-:S04]  /*29e0*/  FMUL R90, R90, R155 ;  /* 0x0000009b5a5a7220 */ /* 0x000fc80000400000 */
[----:B------:R-:W-:-:S05]  /*29f0*/  FFMA R90, R93, R154, R90 ;  /* 0x0000009a5d5a7223 */ /* 0x000fca000000005a */
[----:B------:R-:W-:-:S04]  /*2a00*/  F2FP.BF16.F32.PACK_AB R90, RZ, R90 ;  /* 0x0000005aff5a723e */ /* 0x000fc800000010ff */
[----:B------:R-:W-:Y:S02]  /*2a10*/  PRMT R92, R90, 0x7610, R92 ;  /* 0x000076105a5c7816 */ /* 0x000fe4000000005c */
[----:B------:R-:W-:-:S05]  /*2a20*/  @P3 MOV R90, R158 ;  /* 0x0000009e005a3202 */ /* 0x000fca0000000f00 */
[----:B------:R1:W-:Y:S01]  /*2a30*/  @P3 STG.E.U16 desc[UR36][R90.64+0x12], R92 ;  /* 0x0000125c5a003986 */ /* 0x0003e2000c101524 */
[----:B------:R-:W-:Y:S05]  /*2a40*/  @!P1 BRA `(.L_x_45) ;  /* 0x0000000000049947 */ /* 0x000fea0003800000 */
[----:B------:R0:W5:Y:S02]  /*2a50*/  LDG.E.LTC128B.U16 R168, desc[UR36][R88.64+0x10] ;  /* 0x0000102458a87981 */ /* 0x000164000c1e1520 */
.L_x_45:
[----:B------:R-:W-:Y:S05]  /*2a60*/  BSYNC B1 ;  /* 0x0000000000017941 */ /* 0x000fea0003800000 */
.L_x_44:
        /* <DEDUP_REMOVED lines=12> */
.L_x_47:
[----:B------:R-:W-:Y:S05]  /*2b30*/  BSYNC B1 ;  /* 0x0000000000017941 */ /* 0x000fea0003800000 */
.L_x_46:
[----:B-1---5:R-:W-:Y:S01]  /*2b40*/  IMAD.U32 R90, R168, 0x10000, RZ ;  /* 0x00010000a85a7824 */ /* 0x022fe200078e00ff */
[----:B------:R-:W-:Y:S01]  /*2b50*/  ISETP.GT.AND P1, PT, R0, 0x10, P2 ;  /* 0x000000100000780c */ /* 0x000fe20001724270 */
[----:B------:R-:W-:Y:S01]  /*2b60*/  @P3 IMAD.MOV.U32 R91, RZ, RZ, R171 ;  /* 0x000000ffff5b3224 */ /* 0x000fe200078e00ab */
[----:B------:R-:W-:Y:S01]  /*2b70*/  BSSY B1, `(.L_x_48) ;  /* 0x0000009000017945 */ /* 0x000fe20003800000 */
[----:B------:R-:W-:-:S04]  /*2b80*/  FMUL R90, R90, R155 ;  /* 0x0000009b5a5a7220 */ /* 0x000fc80000400000 */
[----:B------:R-:W-:-:S05]  /*2b90*/  FFMA R90, R95, R154, R90 ;  /* 0x0000009a5f5a7223 */ /* 0x000fca000000005a */
[----:B------:R-:W-:-:S04]  /*2ba0*/  F2FP.BF16.F32.PACK_AB R90, RZ, R90 ;  /* 0x0000005aff5a723e */ /* 0x000fc800000010ff */
[----:B------:R-:W-:Y:S01]  /*2bb0*/  PRMT R92, R90, 0x7610, R92 ;  /* 0x000076105a5c7816 */ /* 0x000fe2000000005c */
[----:B------:R-:W-:-:S05]  /*2bc0*/  @P3 IMAD.MOV.U32 R90, RZ, RZ, R170 ;  /* 0x000000ffff5a3224 */ /* 0x000fca00078e00aa */
[----:B------:R1:W-:Y:S01]  /*2bd0*/  @P3 STG.E.U16 desc[UR36][R90.64+0x12], R92 ;  /* 0x0000125c5a003986 */ /* 0x0003e2000c101524 */
[----:B------:R-:W-:Y:S05]  /*2be0*/  @!P1 BRA `(.L_x_49) ;  /* 0x0000000000049947 */ /* 0x000fea0003800000 */
[----:B------:R0:W5:Y:S02]  /*2bf0*/  LDG.E.LTC128B.U16 R168, desc[UR36][R160.64+0x20] ;  /* 0x00002024a0a87981 */ /* 0x000164000c1e1520 */
.L_x_49:
[----:B------:R-:W-:Y:S05]  /*2c00*/  BSYNC B1 ;  /* 0x0000000000017941 */ /* 0x000fea0003800000 */
.L_x_48:
        /* <DEDUP_REMOVED lines=12> */
.L_x_51:
[----:B------:R-:W-:Y:S05]  /*2cd0*/  BSYNC B1 ;  /* 0x0000000000017941 */ /* 0x000fea0003800000 */
.L_x_50:
        /* <DEDUP_REMOVED lines=12> */
.L_x_53:
[----:B------:R-:W-:Y:S05]  /*2da0*/  BSYNC B1 ;  /* 0x0000000000017941 */ /* 0x000fea0003800000 */
.L_x_52:
        /* <DEDUP_REMOVED lines=12> */
.L_x_55:
[----:B------:R-:W-:Y:S05]  /*2e70*/  BSYNC B1 ;  /* 0x0000000000017941 */ /* 0x000fea0003800000 */
.L_x_54:
        /* <DEDUP_REMOVED lines=12> */
.L_x_57:
[----:B------:R-:W-:Y:S05]  /*2f40*/  BSYNC B1 ;  /* 0x0000000000017941 */ /* 0x000fea0003800000 */
.L_x_56:
        /* <DEDUP_REMOVED lines=12> */
.L_x_59:
[----:B------:R-:W-:Y:S05]  /*3010*/  BSYNC B1 ;  /* 0x0000000000017941 */ /* 0x000fea0003800000 */
.L_x_58:
        /* <DEDUP_REMOVED lines=12> */
.L_x_61:
[----:B------:R-:W-:Y:S05]  /*30e0*/  BSYNC B1 ;  /* 0x0000000000017941 */ /* 0x000fea0003800000 */
.L_x_60:
        /* <DEDUP_REMOVED lines=12> */
.L_x_63:
[----:B------:R-:W-:Y:S05]  /*31b0*/  BSYNC B1 ;  /* 0x0000000000017941 */ /* 0x000fea0003800000 */
.L_x_62:
        /* <DEDUP_REMOVED lines=12> */
.L_x_65:
[----:B------:R-:W-:Y:S05]  /*3280*/  BSYNC B1 ;  /* 0x0000000000017941 */ /* 0x000fea0003800000 */
.L_x_64:
        /* <DEDUP_REMOVED lines=12> */
.L_x_67:
[----:B------:R-:W-:Y:S05]  /*3350*/  BSYNC B1 ;  /* 0x0000000000017941 */ /* 0x000fea0003800000 */
.L_x_66:
        /* <DEDUP_REMOVED lines=12> */
.L_x_69:
[----:B------:R-:W-:Y:S05]  /*3420*/  BSYNC B1 ;  /* 0x0000000000017941 */ /* 0x000fea0003800000 */
.L_x_68:
        /* <DEDUP_REMOVED lines=12> */
.L_x_71:
[----:B------:R-:W-:Y:S05]  /*34f0*/  BSYNC B1 ;  /* 0x0000000000017941 */ /* 0x000fea0003800000 */
.L_x_70:
        /* <DEDUP_REMOVED lines=12> */
.L_x_73:
[----:B------:R-:W-:Y:S05]  /*35c0*/  BSYNC B1 ;  /* 0x0000000000017941 */ /* 0x000fea0003800000 */
.L_x_72:
        /* <DEDUP_REMOVED lines=12> */
.L_x_75:
[----:B------:R-:W-:Y:S05]  /*3690*/  BSYNC B1 ;  /* 0x0000000000017941 */ /* 0x000fea0003800000 */
.L_x_74:
        /* <DEDUP_REMOVED lines=12> */
.L_x_77:
[----:B------:R-:W-:Y:S05]  /*3760*/  BSYNC B1 ;  /* 0x0000000000017941 */ /* 0x000fea0003800000 */
.L_x_76:
        /* <DEDUP_REMOVED lines=12> */
.L_x_79:
[----:B------:R-:W-:Y:S05]  /*3830*/  BSYNC B1 ;  /* 0x0000000000017941 */ /* 0x000fea0003800000 */
.L_x_78:
        /* <DEDUP_REMOVED lines=12> */
.L_x_81:
[----:B------:R-:W-:Y:S05]  /*3900*/  BSYNC B1 ;  /* 0x0000000000017941 */ /* 0x000fea0003800000 */
.L_x_80:
        /* <DEDUP_REMOVED lines=12> */
.L_x_83:
[----:B------:R-:W-:Y:S05]  /*39d0*/  BSYNC B1 ;  /* 0x0000000000017941 */ /* 0x000fea0003800000 */
.L_x_82:
        /* <DEDUP_REMOVED lines=12> */
.L_x_85:
[----:B------:R-:W-:Y:S05]  /*3aa0*/  BSYNC B1 ;  /* 0x0000000000017941 */ /* 0x000fea0003800000 */
.L_x_84:
        /* <DEDUP_REMOVED lines=12> */
.L_x_87:
[----:B------:R-:W-:Y:S05]  /*3b70*/  BSYNC B1 ;  /* 0x0000000000017941 */ /* 0x000fea0003800000 */
.L_x_86:
        /* <DEDUP_REMOVED lines=12> */
.L_x_89:
[----:B------:R-:W-:Y:S05]  /*3c40*/  BSYNC B1 ;  /* 0x0000000000017941 */ /* 0x000fea0003800000 */
.L_x_88:
        /* <DEDUP_REMOVED lines=12> */
.L_x_91:
[----:B------:R-:W-:Y:S05]  /*3d10*/  BSYNC B1 ;  /* 0x0000000000017941 */ /* 0x000fea0003800000 */
.L_x_90:
        /* <DEDUP_REMOVED lines=12> */
.L_x_93:
[----:B------:R-:W-:Y:S05]  /*3de0*/  BSYNC B1 ;  /* 0x0000000000017941 */ /* 0x000fea0003800000 */
.L_x_92:
        /* <DEDUP_REMOVED lines=12> */
.L_x_95:
[----:B------:R-:W-:Y:S05]  /*3eb0*/  BSYNC B1 ;  /* 0x0000000000017941 */ /* 0x000fea0003800000 */
.L_x_94:
        /* <DEDUP_REMOVED lines=12> */
.L_x_97:
[----:B------:R-:W-:Y:S05]  /*3f80*/  BSYNC B1 ;  /* 0x0000000000017941 */ /* 0x000fea0003800000 */
.L_x_96:
        /* <DEDUP_REMOVED lines=12> */
.L_x_99:
[----:B------:R-:W-:Y:S05]  /*4050*/  BSYNC B1 ;  /* 0x0000000000017941 */ /* 0x000fea0003800000 */
.L_x_98:
        /* <DEDUP_REMOVED lines=12> */
.L_x_101:
[----:B------:R-:W-:Y:S05]  /*4120*/  BSYNC B1 ;  /* 0x0000000000017941 */ /* 0x000fea0003800000 */
.L_x_100:
        /* <DEDUP_REMOVED lines=12> */
.L_x_103:
[----:B------:R-:W-:Y:S05]  /*41f0*/  BSYNC B1 ;  /* 0x0000000000017941 */ /* 0x000fea0003800000 */
.L_x_102:
        /* <DEDUP_REMOVED lines=12> */
.L_x_105:
[----:B------:R-:W-:Y:S05]  /*42c0*/  BSYNC B1 ;  /* 0x0000000000017941 */ /* 0x000fea0003800000 */
.L_x_104:
        /* <DEDUP_REMOVED lines=12> */
.L_x_107:
[----:B------:R-:W-:Y:S05]  /*4390*/  BSYNC B1 ;  /* 0x0000000000017941 */ /* 0x000fea0003800000 */
.L_x_106:
        /* <DEDUP_REMOVED lines=12> */
.L_x_109:
[----:B------:R-:W-:Y:S05]  /*4460*/  BSYNC B1 ;  /* 0x0000000000017941 */ /* 0x000fea0003800000 */
.L_x_108:
        /* <DEDUP_REMOVED lines=12> */
.L_x_111:
[----:B------:R-:W-:Y:S05]  /*4530*/  BSYNC B1 ;  /* 0x0000000000017941 */ /* 0x000fea0003800000 */
.L_x_110:
        /* <DEDUP_REMOVED lines=12> */
.L_x_113:
[----:B------:R-:W-:Y:S05]  /*4600*/  BSYNC B1 ;  /* 0x0000000000017941 */ /* 0x000fea0003800000 */
.L_x_112:
        /* <DEDUP_REMOVED lines=12> */
.L_x_115:
[----:B------:R-:W-:Y:S05]  /*46d0*/  BSYNC B1 ;  /* 0x0000000000017941 */ /* 0x000fea0003800000 */
.L_x_114:
[----:B-1---5:R-:W-:Y:S01]  /*46e0*/  SHF.L.U32 R90, R168, 0x10, RZ ;  /* 0x00000010a85a7819 */ /* 0x022fe200000006ff */
[----:B------:R-:W-:Y:S01]  /*46f0*/  @P3 IMAD.MOV.U32 R91, RZ, RZ, R159 ;  /* 0x000000ffff5b3224 */ /* 0x000fe200078e009f */
[----:B------:R-:W-:Y:S01]  /*4700*/  ISETP.GT.AND P1, PT, R0, 0x50, P0 ;  /* 0x000000500000780c */ /* 0x000fe20000724270 */
[----:B------:R-:W-:Y:S02]  /*4710*/  BSSY B1, `(.L_x_116) ;  /* 0x0000009000017945 */ /* 0x000fe40003800000 */
        /* <DEDUP_REMOVED lines=8> */
.L_x_117:
[----:B------:R-:W-:Y:S05]  /*47a0*/  BSYNC B1 ;  /* 0x0000000000017941 */ /* 0x000fea0003800000 */
.L_x_116:
        /* <DEDUP_REMOVED lines=12> */
.L_x_119:
[----:B------:R-:W-:Y:S05]  /*4870*/  BSYNC B1 ;  /* 0x0000000000017941 */ /* 0x000fea0003800000 */
.L_x_118:
        /* <DEDUP_REMOVED lines=12> */
.L_x_121:
[----:B------:R-:W-:Y:S05]  /*4940*/  BSYNC B1 ;  /* 0x0000000000017941 */ /* 0x000fea0003800000 */
.L_x_120:
[----:B-1---5:R-:W-:Y:S01]  /*4950*/  IMAD.U32 R90, R168, 0x10000, RZ ;  /* 0x00010000a85a7824 */ /* 0x022fe200078e00ff */
[----:B------:R-:W-:Y:S01]  /*4960*/  ISETP.GT.AND P3, PT, R0, 0x59, P2 ;  /* 0x000000590000780c */ /* 0x000fe20001764270 */
[----:B------:R-:W-:Y:S02]  /*4970*/  BSSY B1, `(.L_x_122) ;  /* 0x000000a000017945 */ /* 0x000fe40003800000 */
[----:B------:R-:W-:Y:S01]  /*4980*/  FMUL R91, R90, R155 ;  /* 0x0000009b5a5b7220 */ /* 0x000fe20000400000 */
[----:B------:R-:W-:-:S03]  /*4990*/  @P1 IMAD.MOV.U32 R90, RZ, RZ, R158 ;  /* 0x000000ffff5a1224 */ /* 0x000fc600078e009e */
[----:B------:R-:W-:-:S05]  /*49a0*/  FFMA R91, R132, R154, R91 ;  /* 0x0000009a845b7223 */ /* 0x000fca000000005b */
[----:B------:R-:W-:-:S04]  /*49b0*/  F2FP.BF16.F32.PACK_AB R91, RZ, R91 ;  /* 0x0000005bff5b723e */ /* 0x000fc800000010ff */
[----:B------:R-:W-:Y:S02]  /*49c0*/  PRMT R92, R91, 0x7610, R92 ;  /* 0x000076105b5c7816 */ /* 0x000fe4000000005c */
[----:B------:R-:W-:-:S05]  /*49d0*/  @P1 MOV R91, R159 ;  /* 0x0000009f005b1202 */ /* 0x000fca0000000f00 */
[----:B------:R1:W-:Y:S01]  /*49e0*/  @P1 STG.E.U16 desc[UR36][R90.64+0xb0], R92 ;  /* 0x0000b05c5a001986 */ /* 0x0003e2000c101524 */
[----:B------:R-:W-:Y:S05]  /*49f0*/  @!P3 BRA `(.L_x_123) ;  /* 0x000000000004b947 */ /* 0x000fea0003800000 */
[----:B------:R0:W5:Y:S02]  /*4a00*/  LDG.E.LTC128B.U16 R168, desc[UR36][R160.64+0xb2] ;  /* 0x0000b224a0a87981 */ /* 0x000164000c1e1520 */
.L_x_123:
[----:B------:R-:W-:Y:S05]  /*4a10*/  BSYNC B1 ;  /* 0x0000000000017941 */ /* 0x000fea0003800000 */
.L_x_122:
        /* <DEDUP_REMOVED lines=12> */
.L_x_125:
[----:B------:R-:W-:Y:S05]  /*4ae0*/  BSYNC B1 ;  /* 0x0000000000017941 */ /* 0x000fea0003800000 */
.L_x_124:
        /* <DEDUP_REMOVED lines=12> */
.L_x_127:
[----:B------:R-:W-:Y:S05]  /*4bb0*/  BSYNC B1 ;  /* 0x0000000000017941 */ /* 0x000fea0003800000 */
.L_x_126:
        /* <DEDUP_REMOVED lines=12> */
.L_x_129:
[----:B------:R-:W-:Y:S05]  /*4c80*/  BSYNC B1 ;  /* 0x0000000000017941 */ /* 0x000fea0003800000 */
.L_x_128:
[----:B-1---5:R-:W-:Y:S01]  /*4c90*/  IMAD.U32 R90, R168, 0x10000, RZ ;  /* 0x00010000a85a7824 */ /* 0x022fe200078e00ff */
[----:B------:R-:W-:Y:S01]  /*4ca0*/  ISETP.GT.AND P3, PT, R0, 0x61, P2 ;  /* 0x000000610000780c */ /* 0x000fe20001764270 */
[----:B------:R-:W-:Y:S02]  /*4cb0*/  BSSY B1, `(.L_x_130) ;  /* 0x000000a000017945 */ /* 0x000fe40003800000 */
[----:B------:R-:W-:Y:S01]  /*4cc0*/  FMUL R91, R90, R155 ;  /* 0x0000009b5a5b7220 */ /* 0x000fe20000400000 */
[----:B------:R-:W-:-:S03]  /*4cd0*/  @P1 MOV R90, R158 ;  /* 0x0000009e005a1202 */ /* 0x000fc60000000f00 */
[----:B------:R-:W-:-:S05]  /*4ce0*/  FFMA R91, R136, R154, R91 ;  /* 0x0000009a885b7223 */ /* 0x000fca000000005b */
[----:B------:R-:W-:-:S04]  /*4cf0*/  F2FP.BF16.F32.PACK_AB R91, RZ, R91 ;  /* 0x0000005bff5b723e */ /* 0x000fc800000010ff */
[----:B------:R-:W-:Y:S01]  /*4d00*/  PRMT R92, R91, 0x7610, R92 ;  /* 0x000076105b5c7816 */ /* 0x000fe2000000005c */
[----:B------:R-:W-:-:S05]  /*4d10*/  @P1 IMAD.MOV.U32 R91, RZ, RZ, R159 ;  /* 0x000000ffff5b1224 */ /* 0x000fca00078e009f */
[----:B------:R1:W-:Y:S01]  /*4d20*/  @P1 STG.E.U16 desc[UR36][R90.64+0xc0], R92 ;  /* 0x0000c05c5a001986 */ /* 0x0003e2000c101524 */
[----:B------:R-:W-:Y:S05]  /*4d30*/  @!P3 BRA `(.L_x_131) ;  /* 0x000000000004b947 */ /* 0x000fea0003800000 */
[----:B------:R0:W5:Y:S02]  /*4d40*/  LDG.E.LTC128B.U16 R168, desc[UR36][R160.64+0xc2] ;  /* 0x0000c224a0a87981 */ /* 0x000164000c1e1520 */
.L_x_131:
[----:B------:R-:W-:Y:S05]  /*4d50*/  BSYNC B1 ;  /* 0x0000000000017941 */ /* 0x000fea0003800000 */
.L_x_130:
        /* <DEDUP_REMOVED lines=12> */
.L_x_133:
[----:B------:R-:W-:Y:S05]  /*4e20*/  BSYNC B1 ;  /* 0x0000000000017941 */ /* 0x000fea0003800000 */
.L_x_132:
        /* <DEDUP_REMOVED lines=12> */
.L_x_135:
[----:B------:R-:W-:Y:S05]  /*4ef0*/  BSYNC B1 ;  /* 0x0000000000017941 */ /* 0x000fea0003800000 */
.L_x_134:
        /* <DEDUP_REMOVED lines=12> */
.L_x_137:
[----:B------:R-:W-:Y:S05]  /*4fc0*/  BSYNC B1 ;  /* 0x0000000000017941 */ /* 0x000fea0003800000 */
.L_x_136:
[----:B-1---5:R-:W-:Y:S01]  /*4fd0*/  SHF.L.U32 R90, R168, 0x10, RZ ;  /* 0x00000010a85a7819 */ /* 0x022fe200000006ff */
[----:B------:R-:W-:Y:S01]  /*4fe0*/  BSSY B1, `(.L_x_138) ;  /* 0x000000b000017945 */ /* 0x000fe20003800000 */
[----:B------:R-:W-:-:S03]  /*4ff0*/  ISETP.GT.AND P3, PT, R0, 0x69, P2 ;  /* 0x000000690000780c */ /* 0x000fc60001764270 */
        /* <DEDUP_REMOVED lines=9> */
.L_x_139:
[----:B------:R-:W-:Y:S05]  /*5090*/  BSYNC B1 ;  /* 0x0000000000017941 */ /* 0x000fea0003800000 */
.L_x_138:
        /* <DEDUP_REMOVED lines=12> */
.L_x_141:
[----:B------:R-:W-:Y:S05]  /*5160*/  BSYNC B1 ;  /* 0x0000000000017941 */ /* 0x000fea0003800000 */
.L_x_140:
        /* <DEDUP_REMOVED lines=12> */
.L_x_143:
[----:B------:R-:W-:Y:S05]  /*5230*/  BSYNC B1 ;  /* 0x0000000000017941 */ /* 0x000fea0003800000 */
.L_x_142:
[----:B-1---5:R-:W-:Y:S01]  /*5240*/  IMAD.U32 R90, R168, 0x10000, RZ ;  /* 0x00010000a85a7824 */ /* 0x022fe200078e00ff */
[----:B------:R-:W-:Y:S01]  /*5250*/  @P3 MOV R91, R171 ;  /* 0x000000ab005b3202 */ /* 0x000fe20000000f00 */
[----:B------:R-:W-:Y:S01]  /*5260*/  BSSY B1, `(.L_x_144) ;  /* 0x000000a000017945 */ /* 0x000fe20003800000 */
[----:B------:R-:W-:Y:S01]  /*5270*/  ISETP.GT.AND P1, PT, R0, 0x70, P2 ;  /* 0x000000700000780c */ /* 0x000fe20001724270 */
        /* <DEDUP_REMOVED lines=8> */
.L_x_145:
[----:B------:R-:W-:Y:S05]  /*5300*/  BSYNC B1 ;  /* 0x0000000000017941 */ /* 0x000fea0003800000 */
.L_x_144:
        /* <DEDUP_REMOVED lines=12> */
.L_x_147:
[----:B------:R-:W-:Y:S05]  /*53d0*/  BSYNC B1 ;  /* 0x0000000000017941 */ /* 0x000fea0003800000 */
.L_x_146:
        /* <DEDUP_REMOVED lines=12> */
.L_x_149:
[----:B------:R-:W-:Y:S05]  /*54a0*/  BSYNC B1 ;  /* 0x0000000000017941 */ /* 0x000fea0003800000 */
.L_x_148:
        /* <DEDUP_REMOVED lines=12> */
.L_x_151:
[----:B------:R-:W-:Y:S05]  /*5570*/  BSYNC B1 ;  /* 0x0000000000017941 */ /* 0x000fea0003800000 */
.L_x_150:
        /* <DEDUP_REMOVED lines=12> */
.L_x_153:
[----:B------:R-:W-:Y:S05]  /*5640*/  BSYNC B1 ;  /* 0x0000000000017941 */ /* 0x000fea0003800000 */
.L_x_152:
        /* <DEDUP_REMOVED lines=12> */
.L_x_155:
[----:B------:R-:W-:Y:S05]  /*5710*/  BSYNC B1 ;  /* 0x0000000000017941 */ /* 0x000fea0003800000 */
.L_x_154:
        /* <DEDUP_REMOVED lines=12> */
.L_x_157:
[----:B------:R-:W-:Y:S05]  /*57e0*/  BSYNC B1 ;  /* 0x0000000000017941 */ /* 0x000fea0003800000 */
.L_x_156:
[----:B-1---5:R-:W-:Y:S01]  /*57f0*/  IMAD.U32 R90, R168, 0x10000, RZ ;  /* 0x00010000a85a7824 */ /* 0x022fe200078e00ff */
[----:B------:R-:W-:Y:S01]  /*5800*/  ISETP.GT.AND P1, PT, R0, 0x79, P0 ;  /* 0x000000790000780c */ /* 0x000fe20000724270 */
[----:B------:R-:W-:Y:S01]  /*5810*/  BSSY B1, `(.L_x_158) ;  /* 0x000000c000017945 */ /* 0x000fe20003800000 */
[----:B------:R-:W-:Y:S01]  /*5820*/  IADD3 R165, P0, R165, 0x80, RZ ;  /* 0x00000080a5a57810 */ /* 0x000fe20007f1e0ff */
[----:B------:R-:W-:Y:S01]  /*5830*/  FMUL R91, R90, R155 ;  /* 0x0000009b5a5b7220 */ /* 0x000fe20000400000 */
[----:B------:R-:W-:-:S03]  /*5840*/  @P3 IMAD.MOV.U32 R90, RZ, RZ, R170 ;  /* 0x000000ffff5a3224 */ /* 0x000fc600078e00aa */
[----:B------:R-:W-:Y:S01]  /*5850*/  FFMA R91, R150, R154, R91 ;  /* 0x0000009a965b7223 */ /* 0x000fe2000000005b */
[----:B------:R-:W-:-:S04]  /*5860*/  IMAD.X R153, RZ, RZ, R153, P0 ;  /* 0x000000ffff997224 */ /* 0x000fc800000e0699 */
[----:B------:R-:W-:-:S04]  /*5870*/  F2FP.BF16.F32.PACK_AB R91, RZ, R91 ;  /* 0x0000005bff5b723e */ /* 0x000fc800000010ff */
[----:B------:R-:W-:Y:S02]  /*5880*/  PRMT R92, R91, 0x7610, R92 ;  /* 0x000076105b5c7816 */ /* 0x000fe4000000005c */
[----:B------:R-:W-:-:S05]  /*5890*/  @P3 MOV R91, R171 ;  /* 0x000000ab005b3202 */ /* 0x000fca0000000f00 */
[----:B------:R1:W-:Y:S01]  /*58a0*/  @P3 STG.E.U16 desc[UR36][R90.64+0xf0], R92 ;  /* 0x0000f05c5a003986 */ /* 0x0003e2000c101524 */
[----:B------:R-:W-:Y:S05]  /*58b0*/  @!P1 BRA `(.L_x_159) ;  /* 0x0000000000049947 */ /* 0x000fea0003800000 */
[----:B------:R0:W5:Y:S02]  /*58c0*/  LDG.E.LTC128B.U16 R168, desc[UR36][R88.64+0xf2] ;  /* 0x0000f22458a87981 */ /* 0x000164000c1e1520 */
.L_x_159:
[----:B------:R-:W-:Y:S05]  /*58d0*/  BSYNC B1 ;  /* 0x0000000000017941 */ /* 0x000fea0003800000 */
.L_x_158:
[----:B0-2--5:R-:W-:Y:S01]  /*58e0*/  IMAD.U32 R88, R168, 0x10000, RZ ;  /* 0x00010000a8587824 */ /* 0x025fe200078e00ff */
[----:B------:R-:W-:Y:S01]  /*58f0*/  ISETP.GT.AND P0, PT, R157, 0x80, PT ;  /* 0x000000809d00780c */ /* 0x000fe20003f04270 */
[-C--:B-1----:R-:W-:Y:S02]  /*5900*/  IMAD R92, R153, R12.reuse, RZ ;  /* 0x0000000c995c7224 */ /* 0x082fe400078e02ff */
[----:B------:R-:W-:Y:S01]  /*5910*/  FMUL R90, R88, R155 ;  /* 0x0000009b585a7220 */ /* 0x000fe20000400000 */
[----:B------:R-:W-:Y:S01]  /*5920*/  IMAD.WIDE.U32 R88, R165, R12, R20 ;  /* 0x0000000ca5587225 */ /* 0x000fe200078e0014 */
[----:B------:R-:W-:-:S03]  /*5930*/  ISETP.GT.AND P2, PT, R0, RZ, P0 ;  /* 0x000000ff0000720c */ /* 0x000fc60000744270 */
[----:B------:R-:W-:Y:S01]  /*5940*/  FFMA R151, R151, R154, R90 ;  /* 0x0000009a97977223 */ /* 0x000fe2000000005a */
[----:B------:R-:W-:Y:S01]  /*5950*/  IMAD R99, R165, R13, R92 ;  /* 0x0000000da5637224 */ /* 0x000fe200078e025c */
[----:B------:R-:W-:-:S03]  /*5960*/  LEA R90, P3, R88, R8, 0x1 ;  /* 0x00000008585a7211 */ /* 0x000fc600078608ff */
[----:B------:R-:W-:Y:S01]  /*5970*/  IMAD.IADD R13, R89, 0x1, R99 ;  /* 0x00000001590d7824 */ /* 0x000fe200078e0263 */
[----:B------:R-:W-:-:S04]  /*5980*/  F2FP.BF16.F32.PACK_AB R151, RZ, R151 ;  /* 0x00000097ff97723e */ /* 0x000fc800000010ff */
[----:B------:R-:W-:Y:S01]  /*5990*/  LEA.HI.X R91, R88, R9, R13, 0x1, P3 ;  /* 0x00000009585b7211 */ /* 0x000fe200018f0c0d */
[----:B------:R0:W-:Y:S04]  /*59a0*/  @P1 STG.E.U16 desc[UR36][R170.64+0xf2], R151 ;  /* 0x0000f297aa001986 */ /* 0x0001e8000c101524 */
[----:B------:R-:W2:Y:S01]  /*59b0*/  @P2 LDG.E.LTC128B.U16 R168, desc[UR36][R90.64] ;  /* 0x000000245aa82981 */ /* 0x000ea2000c1e1520 */
[----:B------:R-:W-:Y:S01]  /*59c0*/  IMAD.WIDE.U32 R88, R165, R12, R6 ;  /* 0x0000000ca5587225 */ /* 0x000fe200078e0006 */
[----:B------:R-:W-:Y:S01]  /*59d0*/  SHF.L.U64.HI R97, R4, 0x8, R5 ;  /* 0x0000000804617819 */ /* 0x000fe20000010205 */
[----:B------:R-:W-:Y:S01]  /*59e0*/  BSSY B1, `(.L_x_160) ;  /* 0x0000011000017945 */ /* 0x000fe20003800000 */
[----:B------:R-:W-:Y:S01]  /*59f0*/  ISETP.GT.AND P3, PT, R0, 0x1, P0 ;  /* 0x000000010000780c */ /* 0x000fe20000764270 */
[----:B------:R-:W-:-:S02]  /*5a00*/  IMAD.IADD R89, R99, 0x1, R89 ;  /* 0x0000000163597824 */ /* 0x000fc400078e0259 */
[----:B------:R-:W-:Y:S02]  /*5a10*/  IMAD.SHL.U32 R95, R4, 0x100, RZ ;  /* 0x00000100045f7824 */ /* 0x000fe400078e00ff */
[----:B--2---:R-:W-:-:S04]  /*5a20*/  IMAD.U32 R92, R168, 0x10000, RZ ;  /* 0x00010000a85c7824 */ /* 0x004fc800078e00ff */
[----:B------:R-:W-:Y:S01]  /*5a30*/  FMUL R13, R92, R155 ;  /* 0x0000009b5c0d7220 */ /* 0x000fe20000400000 */
[----:B------:R-:W-:Y:S01]  /*5a40*/  IMAD.WIDE.U32 R92, R23, R10, R88 ;  /* 0x0000000a175c7225 */ /* 0x000fe200078e0058 */
[----:B------:R-:W-:-:S03]  /*5a50*/  IADD3 R88, P1, R95, R158, RZ ;  /* 0x0000009e5f587210 */ /* 0x000fc60007f3e0ff */
[----:B------:R-:W-:Y:S01]  /*5a60*/  FFMA R13, R24, R154, R13 ;  /* 0x0000009a180d7223 */ /* 0x000fe2000000000d */
[----:B------:R-:W-:Y:S01]  /*5a70*/  IMAD.IADD R5, R11, 0x1, R93 ;  /* 0x000000010b057824 */ /* 0x000fe200078e025d */
[C---:B------:R-:W-:Y:S01]  /*5a80*/  LEA R4, P4, R92.reuse, R8, 0x1 ;  /* 0x000000085c047211 */ /* 0x040fe200078808ff */
[----:B------:R-:W-:Y:S02]  /*5a90*/  IMAD.X R89, R97, 0x1, R159, P1 ;  /* 0x0000000161597824 */ /* 0x000fe400008e069f */
[----:B------:R-:W-:Y:S02]  /*5aa0*/  F2FP.BF16.F32.PACK_AB R13, RZ, R13 ;  /* 0x0000000dff0d723e */ /* 0x000fe400000010ff */
[----:B------:R-:W-:-:S03]  /*5ab0*/  LEA.HI.X R5, R92, R9, R5, 0x1, P4 ;  /* 0x000000095c057211 */ /* 0x000fc600020f0c05 */
[----:B------:R0:W-:Y:S01]  /*5ac0*/  @P2 STG.E.U16 desc[UR36][R88.64], R13 ;  /* 0x0000000d58002986 */ /* 0x0001e2000c101524 */
[----:B------:R-:W-:Y:S05]  /*5ad0*/  @!P3 BRA `(.L_x_161) ;  /* 0x000000000004b947 */ /* 0x000fea0003800000 */
[----:B------:R1:W5:Y:S02]  /*5ae0*/  LDG.E.LTC128B.U16 R168, desc[UR36][R4.64+0x2] ;  /* 0x0000022404a87981 */ /* 0x000364000c1e1520 */
.L_x_161:
[----:B------:R-:W-:Y:S05]  /*5af0*/  BSYNC B1 ;  /* 0x0000000000017941 */ /* 0x000fea0003800000 */
.L_x_160:
[----:B------:R-:W-:Y:S01]  /*5b00*/  IMAD.WIDE.U32 R162, R165, R12, R162 ;  /* 0x0000000ca5a27225 */ /* 0x000fe200078e00a2 */
[----:B------:R-:W-:Y:S01]  /*5b10*/  ISETP.GT.AND P1, PT, R157, 0x88, PT ;  /* 0x000000889d00780c */ /* 0x000fe20003f24270 */
[----:B------:R-:W-:Y:S02]  /*5b20*/  BSSY B1, `(.L_x_162) ;  /* 0x0000012000017945 */ /* 0x000fe40003800000 */
[----:B-----5:R-:W-:Y:S01]  /*5b30*/  IMAD.U32 R20, R168, 0x10000, RZ ;  /* 0x00010000a8147824 */ /* 0x020fe200078e00ff */
[----:B------:R-:W-:Y:S01]  /*5b40*/  IADD3 R14, P2, R14, R162, RZ ;  /* 0x000000a20e0e7210 */ /* 0x000fe20007f5e0ff */
[----:B------:R-:W-:Y:S02]  /*5b50*/  IMAD.IADD R99, R99, 0x1, R163 ;  /* 0x0000000163637824 */ /* 0x000fe400078e02a3 */
[----:B------:R-:W-:Y:S01]  /*5b60*/  FMUL R20, R20, R155 ;  /* 0x0000009b14147220 */ /* 0x000fe20000400000 */
[----:B------:R-:W-:Y:S01]  /*5b70*/  LEA R12, P4, R14, R8, 0x1 ;  /* 0x000000080e0c7211 */ /* 0x000fe200078808ff */
[----:B------:R-:W-:Y:S01]  /*5b80*/  IMAD.X R21, R99, 0x1, R21, P2 ;  /* 0x0000000163157824 */ /* 0x000fe200010e0615 */
[----:B------:R-:W-:Y:S01]  /*5b90*/  ISETP.GT.AND P2, PT, R0, RZ, P1 ;  /* 0x000000ff0000720c */ /* 0x000fe20000f44270 */
[----:B------:R-:W-:Y:S01]  /*5ba0*/  FFMA R20, R25, R154, R20 ;  /* 0x0000009a19147223 */ /* 0x000fe20000000014 */
[----:B------:R-:W-:-:S02]  /*5bb0*/  @P3 IMAD.MOV.U32 R15, RZ, RZ, R89 ;  /* 0x000000ffff0f3224 */ /* 0x000fc400078e0059 */
[----:B0-----:R-:W-:Y:S01]  /*5bc0*/  LEA.HI.X R13, R14, R9, R21, 0x1, P4 ;  /* 0x000000090e0d7211 */ /* 0x001fe200020f0c15 */
[----:B------:R-:W-:Y:S01]  /*5bd0*/  @P3 IMAD.MOV.U32 R14, RZ, RZ, R88 ;  /* 0x000000ffff0e3224 */ /* 0x000fe200078e0058 */
[----:B------:R-:W-:Y:S02]  /*5be0*/  F2FP.BF16.F32.PACK_AB R20, RZ, R20 ;  /* 0x00000014ff14723e */ /* 0x000fe400000010ff */
[----:B------:R-:W-:-:S03]  /*5bf0*/  IADD3 R6, P4, R6, R162, RZ ;  /* 0x000000a206067210 */ /* 0x000fc60007f9e0ff */
[----:B------:R0:W-:Y:S01]  /*5c00*/  @P3 STG.E.U16 desc[UR36][R14.64+0x2], R20 ;  /* 0x000002140e003986 */ /* 0x0001e2000c101524 */
[----:B------:R-:W-:Y:S01]  /*5c10*/  IADD3.X R7, R7, R99, RZ, P4, !PT ;  /* 0x0000006307077210 */ /* 0x000fe200027fe4ff */
[----:B------:R-:W-:Y:S08]  /*5c20*/  @!P2 BRA `(.L_x_163) ;  /* 0x000000000004a947 */ /* 0x000ff00003800000 */
[----:B------:R2:W5:Y:S02]  /*5c30*/  LDG.E.LTC128B.U16 R168, desc[UR36][R12.64] ;  /* 0x000000240ca87981 */ /* 0x000564000c1e1520 */
.L_x_163:
[----:B------:R-:W-:Y:S05]  /*5c40*/  BSYNC B1 ;  /* 0x0000000000017941 */ /* 0x000fea0003800000 */
.L_x_162:
[----:B0----5:R-:W-:Y:S01]  /*5c50*/  IMAD.U32 R14, R168, 0x10000, RZ ;  /* 0x00010000a80e7824 */ /* 0x021fe200078e00ff */
[----:B------:R-:W-:Y:S01]  /*5c60*/  BSSY B1, `(.L_x_164) ;  /* 0x000000e000017945 */ /* 0x000fe20003800000 */
[----:B--2---:R-:W-:Y:S01]  /*5c70*/  IMAD.WIDE.U32 R12, R23, R10, R6 ;  /* 0x0000000a170c7225 */ /* 0x004fe200078e0006 */
[----:B------:R-:W-:-:S03]  /*5c80*/  IADD3 R6, P3, R88, R169, RZ ;  /* 0x000000a958067210 */ /* 0x000fc60007f7e0ff */
[----:B------:R-:W-:Y:S01]  /*5c90*/  FMUL R7, R14, R155 ;  /* 0x0000009b0e077220 */ /* 0x000fe20000400000 */
[----:B------:R-:W-:Y:S01]  /*5ca0*/  IMAD.IADD R11, R11, 0x1, R13 ;  /* 0x000000010b0b7824 */ /* 0x000fe200078e020d */
[----:B------:R-:W-:Y:S02]  /*5cb0*/  LEA R8, P4, R12, R8, 0x1 ;  /* 0x000000080c087211 */ /* 0x000fe400078808ff */
[----:B------:R-:W-:Y:S02]  /*5cc0*/  FFMA R7, R26, R154, R7 ;  /* 0x0000009a1a077223 */ /* 0x000fe40000000007 */
[----:B------:R-:W-:-:S03]  /*5cd0*/  LEA.HI.X R9, R12, R9, R11, 0x1, P4 ;  /* 0x000000090c097211 */ /* 0x000fc600020f0c0b */
[----:B------:R-:W-:Y:S01]  /*5ce0*/  F2FP.BF16.F32.PACK_AB R10, RZ, R7 ;  /* 0x00000007ff0a723e */ /* 0x000fe200000010ff */
[----:B------:R-:W-:Y:S01]  /*5cf0*/  IMAD.X R7, R89, 0x1, R167, P3 ;  /* 0x0000000159077824 */ /* 0x000fe200018e06a7 */
[----:B------:R-:W-:-:S04]  /*5d00*/  ISETP.GT.AND P4, PT, R0, 0x1, P1 ;  /* 0x000000010000780c */ /* 0x000fc80000f84270 */
[----:B------:R0:W-:Y:S09]  /*5d10*/  @P2 STG.E.U16 desc[UR36][R6.64], R10 ;  /* 0x0000000a06002986 */ /* 0x0001f2000c101524 */
[----:B------:R-:W-:Y:S05]  /*5d20*/  @!P4 BRA `(.L_x_165) ;  /* 0x000000000004c947 */ /* 0x000fea0003800000 */
[----:B------:R2:W5:Y:S02]  /*5d30*/  LDG.E.LTC128B.U16 R168, desc[UR36][R8.64+0x2] ;  /* 0x0000022408a87981 */ /* 0x000564000c1e1520 */
.L_x_165:
[----:B------:R-:W-:Y:S05]  /*5d40*/  BSYNC B1 ;  /* 0x0000000000017941 */ /* 0x000fea0003800000 */
.L_x_164:
[----:B0----5:R-:W-:Y:S01]  /*5d50*/  IMAD.U32 R10, R168, 0x10000, RZ ;  /* 0x00010000a80a7824 */ /* 0x021fe200078e00ff */
[----:B------:R-:W-:Y:S01]  /*5d60*/  ISETP.GT.AND P2, PT, R0, 0x8, P0 ;  /* 0x000000080000780c */ /* 0x000fe20000744270 */
[----:B------:R-:W-:Y:S02]  /*5d70*/  BSSY B1, `(.L_x_166) ;  /* 0x0000007000017945 */ /* 0x000fe40003800000 */
[----:B------:R-:W-:-:S04]  /*5d80*/  FMUL R10, R10, R155 ;  /* 0x0000009b0a0a7220 */ /* 0x000fc80000400000 */
[----:B------:R-:W-:-:S05]  /*5d90*/  FFMA R10, R27, R154, R10 ;  /* 0x0000009a1b0a7223 */ /* 0x000fca000000000a */
[----:B------:R-:W-:-:S05]  /*5da0*/  F2FP.BF16.F32.PACK_AB R10, RZ, R10 ;  /* 0x0000000aff0a723e */ /* 0x000fca00000010ff */
[----:B------:R0:W-:Y:S01]  /*5db0*/  @P4 STG.E.U16 desc[UR36][R6.64+0x2], R10 ;  /* 0x0000020a06004986 */ /* 0x0001e2000c101524 */
[----:B------:R-:W-:Y:S05]  /*5dc0*/  @!P2 BRA `(.L_x_167) ;  /* 0x000000000004a947 */ /* 0x000fea0003800000 */
[----:B------:R0:W5:Y:S02]  /*5dd0*/  LDG.E.LTC128B.U16 R168, desc[UR36][R4.64+0x10] ;  /* 0x0000102404a87981 */ /* 0x000164000c1e1520 */
.L_x_167:
[----:B------:R-:W-:Y:S05]  /*5de0*/  BSYNC B1 ;  /* 0x0000000000017941 */ /* 0x000fea0003800000 */
.L_x_166:
[----:B0----5:R-:W-:Y:S01]  /*5df0*/  IMAD.U32 R6, R168, 0x10000, RZ ;  /* 0x00010000a8067824 */ /* 0x021fe200078e00ff */
[----:B------:R-:W-:Y:S01]  /*5e00*/  ISETP.GT.AND P4, PT, R0, 0x9, P0 ;  /* 0x000000090000780c */ /* 0x000fe20000784270 */
[----:B------:R-:W-:Y:S02]  /*5e10*/  BSSY B1, `(.L_x_168) ;  /* 0x000000a000017945 */ /* 0x000fe40003800000 */
[----:B------:R-:W-:Y:S01]  /*5e20*/  FMUL R7, R6, R155 ;  /* 0x0000009b06077220 */ /* 0x000fe20000400000 */
[----:B------:R-:W-:-:S03]  /*5e30*/  IMAD.MOV.U32 R6, RZ, RZ, R88 ;  /* 0x000000ffff067224 */ /* 0x000fc600078e0058 */
[----:B------:R-:W-:-:S05]  /*5e40*/  FFMA R7, R28, R154, R7 ;  /* 0x0000009a1c077223 */ /* 0x000fca0000000007 */
[----:B------:R-:W-:-:S04]  /*5e50*/  F2FP.BF16.F32.PACK_AB R7, RZ, R7 ;  /* 0x00000007ff07723e */ /* 0x000fc800000010ff */
[----:B------:R-:W-:Y:S01]  /*5e60*/  PRMT R10, R7, 0x7610, R10 ;  /* 0x00007610070a7816 */ /* 0x000fe2000000000a */
[----:B------:R-:W-:-:S05]  /*5e70*/  IMAD.MOV.U32 R7, RZ, RZ, R89 ;  /* 0x000000ffff077224 */ /* 0x000fca00078e0059 */
[----:B------:R0:W-:Y:S01]  /*5e80*/  @P2 STG.E.U16 desc[UR36][R6.64+0x10], R10 ;  /* 0x0000100a06002986 */ /* 0x0001e2000c101524 */
[----:B------:R-:W-:Y:S05]  /*5e90*/  @!P4 BRA `(.L_x_169) ;  /* 0x000000000004c947 */ /* 0x000fea0003800000 */
[----:B------:R0:W5:Y:S02]  /*5ea0*/  LDG.E.LTC128B.U16 R168, desc[UR36][R4.64+0x12] ;  /* 0x0000122404a87981 */ /* 0x000164000c1e1520 */
.L_x_169:
[----:B------:R-:W-:Y:S05]  /*5eb0*/  BSYNC B1 ;  /* 0x0000000000017941 */ /* 0x000fea0003800000 */
.L_x_168:
        /* <DEDUP_REMOVED lines=9> */
.L_x_171:
[----:B------:R-:W-:Y:S05]  /*5f50*/  BSYNC B1 ;  /* 0x0000000000017941 */ /* 0x000fea0003800000 */
.L_x_170:
[----:B0----5:R-:W-:Y:S01]  /*5f60*/  SHF.L.U32 R10, R168, 0x10, RZ ;  /* 0x00000010a80a7819 */ /* 0x021fe200000006ff */
[----:B------:R-:W-:Y:S01]  /*5f70*/  BSSY B1, `(.L_x_172) ;  /* 0x000000a000017945 */ /* 0x000fe20003800000 */
[----:B------:R-:W-:-:S03]  /*5f80*/  ISETP.GT.AND P2, PT, R0, 0x9, P1 ;  /* 0x000000090000780c */ /* 0x000fc60000f44270 */
[----:B------:R-:W-:Y:S01]  /*5f90*/  FMUL R11, R10, R155 ;  /* 0x0000009b0a0b7220 */ /* 0x000fe20000400000 */
[----:B------:R-:W-:-:S03]  /*5fa0*/  IADD3 R10, P4, R169, R88, RZ ;  /* 0x00000058a90a7210 */ /* 0x000fc60007f9e0ff */
[----:B------:R-:W-:-:S05]  /*5fb0*/  FFMA R11, R30, R154, R11 ;  /* 0x0000009a1e0b7223 */ /* 0x000fca000000000b */
[----:B------:R-:W-:Y:S01]  /*5fc0*/  F2FP.BF16.F32.PACK_AB R12, RZ, R11 ;  /* 0x0000000bff0c723e */ /* 0x000fe200000010ff */
[----:B------:R-:W-:-:S05]  /*5fd0*/  IMAD.X R11, R167, 0x1, R89, P4 ;  /* 0x00000001a70b7824 */ /* 0x000fca00020e0659 */
[----:B------:R0:W-:Y:S01]  /*5fe0*/  @P3 STG.E.U16 desc[UR36][R10.64+0x10], R12 ;  /* 0x0000100c0a003986 */ /* 0x0001e2000c101524 */
[----:B------:R-:W-:Y:S05]  /*5ff0*/  @!P2 BRA `(.L_x_173) ;  /* 0x000000000004a947 */ /* 0x000fea0003800000 */
[----:B------:R0:W5:Y:S02]  /*6000*/  LDG.E.LTC128B.U16 R168, desc[UR36][R8.64+0x12] ;  /* 0x0000122408a87981 */ /* 0x000164000c1e1520 */
.L_x_173:
[----:B------:R-:W-:Y:S05]  /*6010*/  BSYNC B1 ;  /* 0x0000000000017941 */ /* 0x000fea0003800000 */
.L_x_172:
[----:B0----5:R-:W-:Y:S01]  /*6020*/  IMAD.U32 R10, R168, 0x10000, RZ ;  /* 0x00010000a80a7824 */ /* 0x021fe200078e00ff */
[----:B------:R-:W-:Y:S03]  /*6030*/  BSSY B1, `(.L_x_174) ;  /* 0x000000a000017945 */ /* 0x000fe60003800000 */
[----:B------:R-:W-:Y:S01]  /*6040*/  FMUL R12, R10, R155 ;  /* 0x0000009b0a0c7220 */ /* 0x000fe20000400000 */
[----:B------:R-:W-:-:S03]  /*6050*/  IADD3 R10, P3, P4, R169, R158, R95 ;  /* 0x0000009ea90a7210 */ /* 0x000fc60007c7e05f */
[----:B------:R-:W-:Y:S01]  /*6060*/  FFMA R12, R31, R154, R12 ;  /* 0x0000009a1f0c7223 */ /* 0x000fe2000000000c */
[----:B------:R-:W-:Y:S02]  /*6070*/  IADD3.X R11, R167, R159, R97, P3, P4 ;  /* 0x0000009fa70b7210 */ /* 0x000fe40001fe8461 */
[----:B------:R-:W-:Y:S02]  /*6080*/  ISETP.GT.AND P3, PT, R0, 0x10, P0 ;  /* 0x000000100000780c */ /* 0x000fe40000764270 */
[----:B------:R-:W-:-:S05]  /*6090*/  F2FP.BF16.F32.PACK_AB R12, RZ, R12 ;  /* 0x0000000cff0c723e */ /* 0x000fca00000010ff */
[----:B------:R0:W-:Y:S06]  /*60a0*/  @P2 STG.E.U16 desc[UR36][R10.64+0x12], R12 ;  /* 0x0000120c0a002986 */ /* 0x0001ec000c101524 */
[----:B------:R-:W-:Y:S05]  /*60b0*/  @!P3 BRA `(.L_x_175) ;  /* 0x000000000004b947 */ /* 0x000fea0003800000 */
[----:B------:R0:W5:Y:S02]  /*60c0*/  LDG.E.LTC128B.U16 R168, desc[UR36][R4.64+0x20] ;  /* 0x0000202404a87981 */ /* 0x000164000c1e1520 */
.L_x_175:
[----:B------:R-:W-:Y:S05]  /*60d0*/  BSYNC B1 ;  /* 0x0000000000017941 */ /* 0x000fea0003800000 */
.L_x_174:
        /* <DEDUP_REMOVED lines=9> */
.L_x_177:
[----:B------:R-:W-:Y:S05]  /*6170*/  BSYNC B1 ;  /* 0x0000000000017941 */ /* 0x000fea0003800000 */
.L_x_176:
[----:B-----5:R-:W-:Y:S01]  /*6180*/  IMAD.U32 R12, R168, 0x10000, RZ ;  /* 0x00010000a80c7824 */ /* 0x020fe200078e00ff */
        /* <DEDUP_REMOVED lines=8> */
.L_x_179:
[----:B------:R-:W-:Y:S05]  /*6210*/  BSYNC B1 ;  /* 0x0000000000017941 */ /* 0x000fea0003800000 */
.L_x_178:
        /* <DEDUP_REMOVED lines=9> */
.L_x_181:
[----:B------:R-:W-:Y:S05]  /*62b0*/  BSYNC B1 ;  /* 0x0000000000017941 */ /* 0x000fea0003800000 */
.L_x_180:
        /* <DEDUP_REMOVED lines=9> */
.L_x_183:
[----:B------:R-:W-:Y:S05]  /*6350*/  BSYNC B1 ;  /* 0x0000000000017941 */ /* 0x000fea0003800000 */
.L_x_182:
        /* <DEDUP_REMOVED lines=9> */
.L_x_185:
[----:B------:R-:W-:Y:S05]  /*63f0*/  BSYNC B1 ;  /* 0x0000000000017941 */ /* 0x000fea0003800000 */
.L_x_184:
        /* <DEDUP_REMOVED lines=9> */
.L_x_187:
[----:B------:R-:W-:Y:S05]  /*6490*/  BSYNC B1 ;  /* 0x0000000000017941 */ /* 0x000fea0003800000 */
.L_x_186:
        /* <DEDUP_REMOVED lines=9> */
.L_x_189:
[----:B------:R-:W-:Y:S05]  /*6530*/  BSYNC B1 ;  /* 0x0000000000017941 */ /* 0x000fea0003800000 */
.L_x_188:
        /* <DEDUP_REMOVED lines=9> */
.L_x_191:
[----:B------:R-:W-:Y:S05]  /*65d0*/  BSYNC B1 ;  /* 0x0000000000017941 */ /* 0x000fea0003800000 */
.L_x_190:
[----:B0----5:R-:W-:Y:S01]  /*65e0*/  SHF.L.U32 R12, R168, 0x10, RZ ;  /* 0x00000010a80c7819 */ /* 0x021fe200000006ff */
[----:B------:R-:W-:Y:S01]  /*65f0*/  BSSY B1, `(.L_x_192) ;  /* 0x0000008000017945 */ /* 0x000fe20003800000 */
[----:B------:R-:W-:-:S03]  /*6600*/  ISETP.GT.AND P2, PT, R0, 0x21, P0 ;  /* 0x000000210000780c */ /* 0x000fc60000744270 */
[----:B------:R-:W-:-:S04]  /*6610*/  FMUL R13, R12, R155 ;  /* 0x0000009b0c0d7220 */ /* 0x000fc80000400000 */
[----:B------:R-:W-:-:S05]  /*6620*/  FFMA R13, R40, R154, R13 ;  /* 0x0000009a280d7223 */ /* 0x000fca000000000d */
[----:B------:R-:W-:-:S05]  /*6630*/  F2FP.BF16.F32.PACK_AB R13, RZ, R13 ;  /* 0x0000000dff0d723e */ /* 0x000fca00000010ff */
[----:B------:R0:W-:Y:S01]  /*6640*/  @P3 STG.E.U16 desc[UR36][R6.64+0x40], R13 ;  /* 0x0000400d06003986 */ /* 0x0001e2000c101524 */
[----:B------:R-:W-:Y:S05]  /*6650*/  @!P2 BRA `(.L_x_193) ;  /* 0x000000000004a947 */ /* 0x000fea0003800000 */
[----:B------:R0:W5:Y:S02]  /*6660*/  LDG.E.LTC128B.U16 R168, desc[UR36][R4.64+0x42] ;  /* 0x0000422404a87981 */ /* 0x000164000c1e1520 */
.L_x_193:
[----:B------:R-:W-:Y:S05]  /*6670*/  BSYNC B1 ;  /* 0x0000000000017941 */ /* 0x000fea0003800000 */
.L_x_192:
        /* <DEDUP_REMOVED lines=9> */
.L_x_195:
[----:B------:R-:W-:Y:S05]  /*6710*/  BSYNC B1 ;  /* 0x0000000000017941 */ /* 0x000fea0003800000 */
.L_x_194:
        /* <DEDUP_REMOVED lines=9> */
.L_x_197:
[----:B------:R-:W-:Y:S05]  /*67b0*/  BSYNC B1 ;  /* 0x0000000000017941 */ /* 0x000fea0003800000 */
.L_x_196:
        /* <DEDUP_REMOVED lines=9> */
.L_x_199:
[----:B------:R-:W-:Y:S05]  /*6850*/  BSYNC B1 ;  /* 0x0000000000017941 */ /* 0x000fea0003800000 */
.L_x_198:
        /* <DEDUP_REMOVED lines=9> */
.L_x_201:
[----:B------:R-:W-:Y:S05]  /*68f0*/  BSYNC B1 ;  /* 0x0000000000017941 */ /* 0x000fea0003800000 */
.L_x_200:
        /* <DEDUP_REMOVED lines=9> */
.L_x_203:
[----:B------:R-:W-:Y:S05]  /*6990*/  BSYNC B1 ;  /* 0x0000000000017941 */ /* 0x000fea0003800000 */
.L_x_202:
        /* <DEDUP_REMOVED lines=9> */
.L_x_205:
[----:B------:R-:W-:Y:S05]  /*6a30*/  BSYNC B1 ;  /* 0x0000000000017941 */ /* 0x000fea0003800000 */
.L_x_204:
        /* <DEDUP_REMOVED lines=9> */
.L_x_207:
[----:B------:R-:W-:Y:S05]  /*6ad0*/  BSYNC B1 ;  /* 0x0000000000017941 */ /* 0x000fea0003800000 */
.L_x_206:
        /* <DEDUP_REMOVED lines=9> */
.L_x_209:
[----:B------:R-:W-:Y:S05]  /*6b70*/  BSYNC B1 ;  /* 0x0000000000017941 */ /* 0x000fea0003800000 */
.L_x_208:
        /* <DEDUP_REMOVED lines=9> */
.L_x_211:
[----:B------:R-:W-:Y:S05]  /*6c10*/  BSYNC B1 ;  /* 0x0000000000017941 */ /* 0x000fea0003800000 */
.L_x_210:
        /* <DEDUP_REMOVED lines=9> */
.L_x_213:
[----:B------:R-:W-:Y:S05]  /*6cb0*/  BSYNC B1 ;  /* 0x0000000000017941 */ /* 0x000fea0003800000 */
.L_x_212:
[----:B-----5:R-:W-:Y:S01]  /*6cc0*/  SHF.L.U32 R12, R168, 0x10, RZ ;  /* 0x00000010a80c7819 */ /* 0x020fe200000006ff */
        /* <DEDUP_REMOVED lines=8> */
.L_x_215:
[----:B------:R-:W-:Y:S05]  /*6d50*/  BSYNC B1 ;  /* 0x0000000000017941 */ /* 0x000fea0003800000 */
.L_x_214:
        /* <DEDUP_REMOVED lines=9> */
.L_x_217:
[----:B------:R-:W-:Y:S05]  /*6df0*/  BSYNC B1 ;  /* 0x0000000000017941 */ /* 0x000fea0003800000 */
.L_x_216:
        /* <DEDUP_REMOVED lines=9> */
.L_x_219:
[----:B------:R-:W-:Y:S05]  /*6e90*/  BSYNC B1 ;  /* 0x0000000000017941 */ /* 0x000fea0003800000 */
.L_x_218:
        /* <DEDUP_REMOVED lines=9> */
.L_x_221:
[----:B------:R-:W-:Y:S05]  /*6f30*/  BSYNC B1 ;  /* 0x0000000000017941 */ /* 0x000fea0003800000 */
.L_x_220:
        /* <DEDUP_REMOVED lines=9> */
.L_x_223:
[----:B------:R-:W-:Y:S05]  /*6fd0*/  BSYNC B1 ;  /* 0x0000000000017941 */ /* 0x000fea0003800000 */
.L_x_222:
        /* <DEDUP_REMOVED lines=9> */
.L_x_225:
[----:B------:R-:W-:Y:S05]  /*7070*/  BSYNC B1 ;  /* 0x0000000000017941 */ /* 0x000fea0003800000 */
.L_x_224:
        /* <DEDUP_REMOVED lines=9> */
.L_x_227:
[----:B------:R-:W-:Y:S05]  /*7110*/  BSYNC B1 ;  /* 0x0000000000017941 */ /* 0x000fea0003800000 */
.L_x_226:
        /* <DEDUP_REMOVED lines=9> */
.L_x_229:
[----:B------:R-:W-:Y:S05]  /*71b0*/  BSYNC B1 ;  /* 0x0000000000017941 */ /* 0x000fea0003800000 */
.L_x_228:
        /* <DEDUP_REMOVED lines=9> */
.L_x_231:
[----:B------:R-:W-:Y:S05]  /*7250*/  BSYNC B1 ;  /* 0x0000000000017941 */ /* 0x000fea0003800000 */
.L_x_230:
        /* <DEDUP_REMOVED lines=9> */
.L_x_233:
[----:B------:R-:W-:Y:S05]  /*72f0*/  BSYNC B1 ;  /* 0x0000000000017941 */ /* 0x000fea0003800000 */
.L_x_232:
        /* <DEDUP_REMOVED lines=9> */
.L_x_235:
[----:B------:R-:W-:Y:S05]  /*7390*/  BSYNC B1 ;  /* 0x0000000000017941 */ /* 0x000fea0003800000 */
.L_x_234:
        /* <DEDUP_REMOVED lines=9> */
.L_x_237:
[----:B------:R-:W-:Y:S05]  /*7430*/  BSYNC B1 ;  /* 0x0000000000017941 */ /* 0x000fea0003800000 */
.L_x_236:
        /* <DEDUP_REMOVED lines=9> */
.L_x_239:
[----:B------:R-:W-:Y:S05]  /*74d0*/  BSYNC B1 ;  /* 0x0000000000017941 */ /* 0x000fea0003800000 */
.L_x_238:
        /* <DEDUP_REMOVED lines=9> */
.L_x_241:
[----:B------:R-:W-:Y:S05]  /*7570*/  BSYNC B1 ;  /* 0x0000000000017941 */ /* 0x000fea0003800000 */
.L_x_240:
        /* <DEDUP_REMOVED lines=9> */
.L_x_243:
[----:B------:R-:W-:Y:S05]  /*7610*/  BSYNC B1 ;  /* 0x0000000000017941 */ /* 0x000fea0003800000 */
.L_x_242:
        /* <DEDUP_REMOVED lines=9> */
.L_x_245:
[----:B------:R-:W-:Y:S05]  /*76b0*/  BSYNC B1 ;  /* 0x0000000000017941 */ /* 0x000fea0003800000 */
.L_x_244:
        /* <DEDUP_REMOVED lines=9> */
.L_x_247:
[----:B------:R-:W-:Y:S05]  /*7750*/  BSYNC B1 ;  /* 0x0000000000017941 */ /* 0x000fea0003800000 */
.L_x_246:
        /* <DEDUP_REMOVED lines=9> */
.L_x_249:
[----:B------:R-:W-:Y:S05]  /*77f0*/  BSYNC B1 ;  /* 0x0000000000017941 */ /* 0x000fea0003800000 */
.L_x_248:
        /* <DEDUP_REMOVED lines=9> */
.L_x_251:
[----:B------:R-:W-:Y:S05]  /*7890*/  BSYNC B1 ;  /* 0x0000000000017941 */ /* 0x000fea0003800000 */
.L_x_250:
        /* <DEDUP_REMOVED lines=9> */
.L_x_253:
[----:B------:R-:W-:Y:S05]  /*7930*/  BSYNC B1 ;  /* 0x0000000000017941 */ /* 0x000fea0003800000 */
.L_x_252:
        /* <DEDUP_REMOVED lines=9> */
.L_x_255:
[----:B------:R-:W-:Y:S05]  /*79d0*/  BSYNC B1 ;  /* 0x0000000000017941 */ /* 0x000fea0003800000 */
.L_x_254:
        /* <DEDUP_REMOVED lines=9> */
.L_x_257:
[----:B------:R-:W-:Y:S05]  /*7a70*/  BSYNC B1 ;  /* 0x0000000000017941 */ /* 0x000fea0003800000 */
.L_x_256:
        /* <DEDUP_REMOVED lines=9> */
.L_x_259:
[----:B------:R-:W-:Y:S05]  /*7b10*/  BSYNC B1 ;  /* 0x0000000000017941 */ /* 0x000fea0003800000 */
.L_x_258:
        /* <DEDUP_REMOVED lines=9> */
.L_x_261:
[----:B------:R-:W-:Y:S05]  /*7bb0*/  BSYNC B1 ;  /* 0x0000000000017941 */ /* 0x000fea0003800000 */
.L_x_260:
        /* <DEDUP_REMOVED lines=9> */
.L_x_263:
[----:B------:R-:W-:Y:S05]  /*7c50*/  BSYNC B1 ;  /* 0x0000000000017941 */ /* 0x000fea0003800000 */
.L_x_262:
        /* <DEDUP_REMOVED lines=9> */
.L_x_265:
[----:B------:R-:W-:Y:S05]  /*7cf0*/  BSYNC B1 ;  /* 0x0000000000017941 */ /* 0x000fea0003800000 */
.L_x_264:
        /* <DEDUP_REMOVED lines=9> */
.L_x_267:
[----:B------:R-:W-:Y:S05]  /*7d90*/  BSYNC B1 ;  /* 0x0000000000017941 */ /* 0x000fea0003800000 */
.L_x_266:
        /* <DEDUP_REMOVED lines=9> */
.L_x_269:
[----:B------:R-:W-:Y:S05]  /*7e30*/  BSYNC B1 ;  /* 0x0000000000017941 */ /* 0x000fea0003800000 */
.L_x_268:
        /* <DEDUP_REMOVED lines=9> */
.L_x_271:
[----:B------:R-:W-:Y:S05]  /*7ed0*/  BSYNC B1 ;  /* 0x0000000000017941 */ /* 0x000fea0003800000 */
.L_x_270:
        /* <DEDUP_REMOVED lines=9> */
.L_x_273:
[----:B------:R-:W-:Y:S05]  /*7f70*/  BSYNC B1 ;  /* 0x0000000000017941 */ /* 0x000fea0003800000 */
.L_x_272:
        /* <DEDUP_REMOVED lines=9> */
.L_x_275:
[----:B------:R-:W-:Y:S05]  /*8010*/  BSYNC B1 ;  /* 0x0000000000017941 */ /* 0x000fea0003800000 */
.L_x_274:
        /* <DEDUP_REMOVED lines=9> */
.L_x_277:
[----:B------:R-:W-:Y:S05]  /*80b0*/  BSYNC B1 ;  /* 0x0000000000017941 */ /* 0x000fea0003800000 */
.L_x_276:
        /* <DEDUP_REMOVED lines=9> */
.L_x_279:
[----:B------:R-:W-:Y:S05]  /*8150*/  BSYNC B1 ;  /* 0x0000000000017941 */ /* 0x000fea0003800000 */
.L_x_278:
        /* <DEDUP_REMOVED lines=9> */
.L_x_281:
[----:B------:R-:W-:Y:S05]  /*81f0*/  BSYNC B1 ;  /* 0x0000000000017941 */ /* 0x000fea0003800000 */
.L_x_280:
[----:B01---5:R-:W-:Y:S01]  /*8200*/  IMAD.U32 R4, R168, 0x10000, RZ ;  /* 0x00010000a8047824 */ /* 0x023fe200078e00ff */
        /* <DEDUP_REMOVED lines=8> */
.L_x_283:
[----:B------:R-:W-:Y:S05]  /*8290*/  BSYNC B1 ;  /* 0x0000000000017941 */ /* 0x000fea0003800000 */
.L_x_282:
[----:B0----5:R-:W-:Y:S01]  /*82a0*/  IMAD.U32 R4, R168, 0x10000, RZ ;  /* 0x00010000a8047824 */ /* 0x021fe200078e00ff */
        /* <DEDUP_REMOVED lines=11> */
.L_x_285:
[----:B------:R-:W-:Y:S05]  /*8360*/  BSYNC B1 ;  /* 0x0000000000017941 */ /* 0x000fea0003800000 */
.L_x_284:
[----:B------:R-:W-:Y:S05]  /*8370*/  @!P1 BRA `(.L_x_286) ;  /* 0x00000024003c9947 */ /* 0x000fea0003800000 */
[----:B-----5:R-:W-:-:S04]  /*8380*/  IMAD.U32 R168, R168, 0x10000, RZ ;  /* 0x00010000a8a87824 */ /* 0x020fc800078e00ff */
[----:B------:R-:W-:-:S04]  /*8390*/  FMUL R168, R168, R155 ;  /* 0x0000009ba8a87220 */ /* 0x000fc80000400000 */
[----:B------:R-:W-:-:S05]  /*83a0*/  FFMA R168, R87, R154, R168 ;  /* 0x0000009a57a87223 */ /* 0x000fca00000000a8 */
[----:B------:R-:W-:-:S05]  /*83b0*/  F2FP.BF16.F32.PACK_AB R168, RZ, R168 ;  /* 0x000000a8ffa8723e */ /* 0x000fca00000010ff */
[----:B------:R0:W-:Y:S01]  /*83c0*/  STG.E.U16 desc[UR36][R10.64+0xf2], R168 ;  /* 0x0000f2a80a007986 */ /* 0x0001e2000c101524 */
[----:B------:R-:W-:Y:S05]  /*83d0*/  BRA `(.L_x_286) ;  /* 0x0000002400247947 */ /* 0x000fea0003800000 */
.L_x_35:
[----:B------:R-:W-:Y:S01]  /*83e0*/  ULDC.64 UR4, c[0x0][0x5c0] ;  /* 0x0001700000047ab9 */ /* 0x000fe20000000a00 */
[----:B------:R-:W-:Y:S01]  /*83f0*/  ISETP.GT.AND P4, PT, R0, 0x1, P2 ;  /* 0x000000010000780c */ /* 0x000fe20001784270 */
[-C--:B------:R-:W-:Y:S01]  /*8400*/  FMUL R88, R88, R154.reuse ;  /* 0x0000009a58587220 */ /* 0x080fe20000400000 */
[----:B------:R-:W-:Y:S01]  /*8410*/  LEA R6, P1, R166, UR4, 0x1 ;  /* 0x00000004a6067c11 */ /* 0x000fe2000f8208ff */
[-C--:B------:R-:W-:Y:S01]  /*8420*/  FMUL R89, R89, R154.reuse ;  /* 0x0000009a59597220 */ /* 0x080fe20000400000 */
[----:B------:R-:W-:Y:S02]  /*8430*/  IMAD.SHL.U32 R11, R4, 0x10, RZ ;  /* 0x00000010040b7824 */ /* 0x000fe400078e00ff */
[-C--:B------:R-:W-:Y:S01]  /*8440*/  FMUL R90, R90, R154.reuse ;  /* 0x0000009a5a5a7220 */ /* 0x080fe20000400000 */
[----:B------:R-:W-:Y:S01]  /*8450*/  LEA.HI.X R7, R166, UR5, R171, 0x1, P1 ;  /* 0x00000005a6077c11 */ /* 0x000fe200088f0cab */
[----:B------:R-:W-:Y:S01]  /*8460*/  FMUL R91, R91, R154 ;  /* 0x0000009a5b5b7220 */ /* 0x000fe20000400000 */
[----:B------:R-:W-:Y:S01]  /*8470*/  F2FP.BF16.F32.PACK_AB R88, RZ, R88 ;  /* 0x00000058ff58723e */ /* 0x000fe200000010ff */
[-C--:B------:R-:W-:Y:S01]  /*8480*/  FMUL R92, R92, R154.reuse ;  /* 0x0000009a5c5c7220 */ /* 0x080fe20000400000 */
[----:B------:R-:W-:Y:S01]  /*8490*/  ISETP.GT.AND P1, PT, R157, 0x8, PT ;  /* 0x000000089d00780c */ /* 0x000fe20003f24270 */
[-C--:B------:R-:W-:Y:S01]  /*84a0*/  FMUL R93, R93, R154.reuse ;  /* 0x0000009a5d5d7220 */ /* 0x080fe20000400000 */
[----:B------:R-:W-:Y:S01]  /*84b0*/  F2FP.BF16.F32.PACK_AB R89, RZ, R89 ;  /* 0x00000059ff59723e */ /* 0x000fe200000010ff */
[----:B------:R-:W-:Y:S01]  /*84c0*/  @P0 STG.E.U16 desc[UR36][R6.64], R88 ;  /* 0x0000005806000986 */ /* 0x000fe2000c101524 */
[----:B------:R-:W-:Y:S01]  /*84d0*/  ISETP.GT.AND P3, PT, R0, RZ, P1 ;  /* 0x000000ff0000720c */ /* 0x000fe20000f64270 */
[-C--:B------:R-:W-:Y:S01]  /*84e0*/  FMUL R94, R94, R154.reuse ;  /* 0x0000009a5e5e7220 */ /* 0x080fe20000400000 */
[----:B------:R-:W-:Y:S01]  /*84f0*/  ISETP.GT.AND P0, PT, R0, 0x1, P1 ;  /* 0x000000010000780c */ /* 0x000fe20000f04270 */
[----:B------:R-:W-:Y:S01]  /*8500*/  @P4 STG.E.U16 desc[UR36][R6.64+0x2], R89 ;  /* 0x0000025906004986 */ /* 0x000fe2000c101524 */
[----:B------:R-:W-:Y:S01]  /*8510*/  SHF.L.U64.HI R9, R4, 0x4, R5 ;  /* 0x0000000404097819 */ /* 0x000fe20000010205 */
[----:B------:R-:W-:Y:S01]  /*8520*/  FMUL R95, R95, R154 ;  /* 0x0000009a5f5f7220 */ /* 0x000fe20000400000 */
[----:B------:R-:W-:Y:S01]  /*8530*/  IADD3 R12, P4, R11, R6, RZ ;  /* 0x000000060b0c7210 */ /* 0x000fe20007f9e0ff */
[----:B------:R-:W-:Y:S01]  /*8540*/  FMUL R96, R96, R154 ;  /* 0x0000009a60607220 */ /* 0x000fe20000400000 */
[----:B------:R-:W-:Y:S01]  /*8550*/  F2FP.BF16.F32.PACK_AB R90, RZ, R90 ;  /* 0x0000005aff5a723e */ /* 0x000fe200000010ff */
[-C--:B------:R-:W-:Y:S01]  /*8560*/  FMUL R97, R97, R154.reuse ;  /* 0x0000009a61617220 */ /* 0x080fe20000400000 */
[----:B------:R-:W-:Y:S01]  /*8570*/  F2FP.BF16.F32.PACK_AB R91, RZ, R91 ;  /* 0x0000005bff5b723e */ /* 0x000fe200000010ff */
[----:B------:R-:W-:Y:S01]  /*8580*/  IMAD.X R13, R9, 0x1, R7, P4 ;  /* 0x00000001090d7824 */ /* 0x000fe200020e0607 */
[----:B------:R-:W-:Y:S01]  /*8590*/  ISETP.GT.AND P4, PT, R0, 0x9, P2 ;  /* 0x000000090000780c */ /* 0x000fe20001784270 */
[----:B------:R-:W-:Y:S01]  /*85a0*/  FMUL R98, R98, R154 ;  /* 0x0000009a62627220 */ /* 0x000fe20000400000 */
[----:B------:R-:W-:Y:S01]  /*85b0*/  F2FP.BF16.F32.PACK_AB R92, RZ, R92 ;  /* 0x0000005cff5c723e */ /* 0x000fe200000010ff */
[-C--:B------:R-:W-:Y:S01]  /*85c0*/  FMUL R99, R99, R154.reuse ;  /* 0x0000009a63637220 */ /* 0x080fe20000400000 */
[----:B------:R-:W-:Y:S01]  /*85d0*/  @P3 STG.E.U16 desc[UR36][R12.64], R90 ;  /* 0x0000005a0c003986 */ /* 0x000fe2000c101524 */
[----:B------:R-:W-:Y:S01]  /*85e0*/  ISETP.GT.AND P3, PT, R0, 0x8, P2 ;  /* 0x000000080000780c */ /* 0x000fe20001764270 */
[-C--:B------:R-:W-:Y:S01]  /*85f0*/  FMUL R100, R100, R154.reuse ;  /* 0x0000009a64647220 */ /* 0x080fe20000400000 */
[----:B------:R-:W-:Y:S01]  /*8600*/  F2FP.BF16.F32.PACK_AB R93, RZ, R93 ;  /* 0x0000005dff5d723e */ /* 0x000fe200000010ff */
[----:B------:R-:W-:Y:S01]  /*8610*/  @P0 STG.E.U16 desc[UR36][R12.64+0x2], R91 ;  /* 0x0000025b0c000986 */ /* 0x000fe2000c101524 */
[----:B------:R-:W-:Y:S01]  /*8620*/  ISETP.GT.AND P0, PT, R0, 0x8, P1 ;  /* 0x000000080000780c */ /* 0x000fe20000f04270 */
[----:B------:R-:W-:Y:S01]  /*8630*/  FMUL R101, R101, R154 ;  /* 0x0000009a65657220 */ /* 0x000fe20000400000 */
[----:B------:R-:W-:Y:S01]  /*8640*/  F2FP.BF16.F32.PACK_AB R94, RZ, R94 ;  /* 0x0000005eff5e723e */ /* 0x000fe200000010ff */
[-C--:B------:R-:W-:Y:S01]  /*8650*/  FMUL R102, R102, R154.reuse ;  /* 0x0000009a66667220 */ /* 0x080fe20000400000 */
[----:B------:R-:W-:Y:S01]  /*8660*/  F2FP.BF16.F32.PACK_AB R95, RZ, R95 ;  /* 0x0000005fff5f723e */ /* 0x000fe200000010ff */
[----:B------:R-:W-:Y:S01]  /*8670*/  FMUL R103, R103, R154 ;  /* 0x0000009a67677220 */ /* 0x000fe20000400000 */
[----:B------:R-:W-:Y:S01]  /*8680*/  F2FP.BF16.F32.PACK_AB R96, RZ, R96 ;  /* 0x00000060ff60723e */ /* 0x000fe200000010ff */
[-C--:B------:R-:W-:Y:S01]  /*8690*/  FMUL R104, R104, R154.reuse ;  /* 0x0000009a68687220 */ /* 0x080fe20000400000 */
[----:B------:R-:W-:Y:S01]  /*86a0*/  F2FP.BF16.F32.PACK_AB R97, RZ, R97 ;  /* 0x00000061ff61723e */ /* 0x000fe200000010ff */
[----:B------:R-:W-:Y:S01]  /*86b0*/  @P3 STG.E.U16 desc[UR36][R6.64+0x10], R92 ;  /* 0x0000105c06003986 */ /* 0x000fe2000c101524 */
[C---:B------:R-:W-:Y:S01]  /*86c0*/  ISETP.GT.AND P3, PT, R0.reuse, 0x9, P1 ;  /* 0x000000090000780c */ /* 0x040fe20000f64270 */
[----:B------:R-:W-:Y:S01]  /*86d0*/  FMUL R105, R105, R154 ;  /* 0x0000009a69697220 */ /* 0x000fe20000400000 */
[----:B------:R-:W-:Y:S01]  /*86e0*/  F2FP.BF16.F32.PACK_AB R98, RZ, R98 ;  /* 0x00000062ff62723e */ /* 0x000fe200000010ff */
        /* <DEDUP_REMOVED lines=162> */
[----:B------:R-:W-:Y:S01]  /*9110*/  IMAD.SHL.U32 R15, R4, 0x100, RZ ;  /* 0x00000100040f7824 */ /* 0x000fe200078e00ff */
[----:B------:R-:W-:Y:S01]  /*9120*/  F2FP.BF16.F32.PACK_AB R145, RZ, R145 ;  /* 0x00000091ff91723e */ /* 0x000fe200000010ff */
[----:B------:R-:W-:Y:S01]  /*9130*/  @P3 STG.E.U16 desc[UR36][R6.64+0xa0], R128 ;  /* 0x0000a08006003986 */ /* 0x000fe2000c101524 */
[----:B------:R-:W-:Y:S01]  /*9140*/  ISETP.GT.AND P3, PT, R0, 0x51, P1 ;  /* 0x000000510000780c */ /* 0x000fe20000f64270 */
[----:B------:R-:W-:Y:S01]  /*9150*/  FMUL R24, R24, R154 ;  /* 0x0000009a18187220 */ /* 0x000fe20000400000 */
[----:B------:R-:W-:Y:S01]  /*9160*/  F2FP.BF16.F32.PACK_AB R146, RZ, R146 ;  /* 0x00000092ff92723e */ /* 0x000fe200000010ff */
[----:B------:R-:W-:Y:S01]  /*9170*/  @P4 STG.E.U16 desc[UR36][R6.64+0xa2], R129 ;  /* 0x0000a28106004986 */ /* 0x000fe2000c101524 */
[C---:B------:R-:W-:Y:S01]  /*9180*/  ISETP.GT.AND P4, PT, R0.reuse, 0x58, P2 ;  /* 0x000000580000780c */ /* 0x040fe20001784270 */
        /* <DEDUP_REMOVED lines=18> */
[-C--:B------:R-:W-:Y:S01]  /*92b0*/  FMUL R30, R30, R154.reuse ;  /* 0x0000009a1e1e7220 */ /* 0x080fe20000400000 */
[----:B------:R-:W-:Y:S01]  /*92c0*/  SHF.L.U64.HI R5, R4, 0x8, R5 ;  /* 0x0000000804057819 */ /* 0x000fe20000010205 */
[----:B------:R-:W-:Y:S01]  /*92d0*/  FMUL R31, R31, R154 ;  /* 0x0000009a1f1f7220 */ /* 0x000fe20000400000 */
[----:B------:R-:W-:Y:S01]  /*92e0*/  F2FP.BF16.F32.PACK_AB R24, RZ, R24 ;  /* 0x00000018ff18723e */ /* 0x000fe200000010ff */
[----:B------:R-:W-:Y:S01]  /*92f0*/  @P3 STG.E.U16 desc[UR36][R12.64+0xb0], R134 ;  /* 0x0000b0860c003986 */ /* 0x000fe2000c101524 */
[----:B------:R-:W-:Y:S01]  /*9300*/  ISETP.GT.AND P3, PT, R0, 0x61, P2 ;  /* 0x000000610000780c */ /* 0x000fe20001764270 */
        /* <DEDUP_REMOVED lines=43> */
[C---:B------:R-:W-:Y:S01]  /*95c0*/  ISETP.GT.AND P2, PT, R0.reuse, 0x79, P2 ;  /* 0x000000790000780c */ /* 0x040fe20001744270 */
        /* <DEDUP_REMOVED lines=10> */
[-C--:B------:R-:W-:Y:S01]  /*9670*/  FMUL R48, R48, R154.reuse ;  /* 0x0000009a30307220 */ /* 0x080fe20000400000 */
[----:B------:R-:W-:Y:S01]  /*9680*/  F2FP.BF16.F32.PACK_AB R41, RZ, R41 ;  /* 0x00000029ff29723e */ /* 0x000fe200000010ff */
[----:B------:R-:W-:Y:S01]  /*9690*/  FMUL R49, R49, R154 ;  /* 0x0000009a31317220 */ /* 0x000fe20000400000 */
[----:B------:R-:W-:Y:S01]  /*96a0*/  F2FP.BF16.F32.PACK_AB R40, RZ, R40 ;  /* 0x00000028ff28723e */ /* 0x000fe200000010ff */
[----:B------:R-:W-:Y:S01]  /*96b0*/  @P4 STG.E.U16 desc[UR36][R12.64+0xe0], R146 ;  /* 0x0000e0920c004986 */ /* 0x000fe2000c101524 */
[----:B------:R-:W-:Y:S01]  /*96c0*/  F2FP.BF16.F32.PACK_AB R42, RZ, R42 ;  /* 0x0000002aff2a723e */ /* 0x000fe200000010ff */
[-C--:B------:R-:W-:Y:S01]  /*96d0*/  FMUL R50, R50, R154.reuse ;  /* 0x0000009a32327220 */ /* 0x080fe20000400000 */
[----:B------:R-:W-:Y:S01]  /*96e0*/  F2FP.BF16.F32.PACK_AB R43, RZ, R43 ;  /* 0x0000002bff2b723e */ /* 0x000fe200000010ff */
[----:B------:R-:W-:Y:S01]  /*96f0*/  @P0 STG.E.U16 desc[UR36][R12.64+0xe2], R147 ;  /* 0x0000e2930c000986 */ /* 0x000fe2000c101524 */
[C---:B------:R-:W-:Y:S01]  /*9700*/  ISETP.GT.AND P0, PT, R0.reuse, 0x78, P1 ;  /* 0x000000780000780c */ /* 0x040fe20000f04270 */
[----:B------:R-:W-:Y:S01]  /*9710*/  FMUL R51, R51, R154 ;  /* 0x0000009a33337220 */ /* 0x000fe20000400000 */
[----:B------:R-:W-:Y:S01]  /*9720*/  ISETP.GT.AND P1, PT, R0, 0x79, P1 ;  /* 0x000000790000780c */ /* 0x000fe20000f24270 */
[----:B------:R-:W-:Y:S01]  /*9730*/  @P3 STG.E.U16 desc[UR36][R6.64+0xf0], R148 ;  /* 0x0000f09406003986 */ /* 0x000fe2000c101524 */
[----:B------:R-:W-:Y:S01]  /*9740*/  IADD3 R14, P3, P4, R11, R6, R15 ;  /* 0x000000060b0e7210 */ /* 0x000fe20007c7e00f */
[----:B------:R-:W-:Y:S01]  /*9750*/  FMUL R52, R52, R154 ;  /* 0x0000009a34347220 */ /* 0x000fe20000400000 */
[----:B------:R-:W-:Y:S01]  /*9760*/  F2FP.BF16.F32.PACK_AB R44, RZ, R44 ;  /* 0x0000002cff2c723e */ /* 0x000fe200000010ff */
[----:B------:R0:W-:Y:S01]  /*9770*/  @P2 STG.E.U16 desc[UR36][R6.64+0xf2], R149 ;  /* 0x0000f29506002986 */ /* 0x0001e2000c101524 */
[----:B------:R-:W-:Y:S01]  /*9780*/  IADD3 R4, P2, R15, R6, RZ ;  /* 0x000000060f047210 */ /* 0x000fe20007f5e0ff */
[-C--:B------:R-:W-:Y:S01]  /*9790*/  FMUL R53, R53, R154.reuse ;  /* 0x0000009a35357220 */ /* 0x080fe20000400000 */
[----:B------:R-:W-:Y:S01]  /*97a0*/  IADD3.X R15, R9, R7, R5, P3, P4 ;  /* 0x00000007090f7210 */ /* 0x000fe20001fe8405 */
[-C--:B------:R-:W-:Y:S01]  /*97b0*/  FMUL R54, R54, R154.reuse ;  /* 0x0000009a36367220 */ /* 0x080fe20000400000 */
[C---:B------:R-:W-:Y:S01]  /*97c0*/  ISETP.GT.AND P3, PT, R157.reuse, 0x88, PT ;  /* 0x000000889d00780c */ /* 0x040fe20003f64270 */
[----:B------:R-:W-:Y:S01]  /*97d0*/  @P0 STG.E.U16 desc[UR36][R12.64+0xf0], R150 ;  /* 0x0000f0960c000986 */ /* 0x000fe2000c101524 */
[----:B------:R-:W-:Y:S01]  /*97e0*/  ISETP.GT.AND P0, PT, R157, 0x80, PT ;  /* 0x000000809d00780c */ /* 0x000fe20003f04270 */
[----:B------:R-:W-:Y:S01]  /*97f0*/  IMAD.X R5, R5, 0x1, R7, P2 ;  /* 0x0000000105057824 */ /* 0x000fe200010e0607 */
[C---:B------:R-:W-:Y:S01]  /*9800*/  ISETP.GT.AND P2, PT, R0.reuse, RZ, P3 ;  /* 0x000000ff0000720c */ /* 0x040fe20001f44270 */
[----:B------:R-:W-:Y:S01]  /*9810*/  @P1 STG.E.U16 desc[UR36][R12.64+0xf2], R151 ;  /* 0x0000f2970c001986 */ /* 0x000fe2000c101524 */
[C---:B------:R-:W-:Y:S01]  /*9820*/  ISETP.GT.AND P1, PT, R0.reuse, RZ, P0 ;  /* 0x000000ff0000720c */ /* 0x040fe20000724270 */
[-C--:B------:R-:W-:Y:S01]  /*9830*/  FMUL R55, R55, R154.reuse ;  /* 0x0000009a37377220 */ /* 0x080fe20000400000 */
[----:B------:R-:W-:Y:S01]  /*9840*/  ISETP.GT.AND P4, PT, R0, 0x1, P0 ;  /* 0x000000010000780c */ /* 0x000fe20000784270 */
[-C--:B------:R-:W-:Y:S01]  /*9850*/  FMUL R56, R56, R154.reuse ;  /* 0x0000009a38387220 */ /* 0x080fe20000400000 */
[----:B------:R-:W-:Y:S01]  /*9860*/  F2FP.BF16.F32.PACK_AB R45, RZ, R45 ;  /* 0x0000002dff2d723e */ /* 0x000fe200000010ff */
[----:B------:R-:W-:Y:S01]  /*9870*/  FMUL R57, R57, R154 ;  /* 0x0000009a39397220 */ /* 0x000fe20000400000 */
[----:B------:R-:W-:Y:S01]  /*9880*/  F2FP.BF16.F32.PACK_AB R46, RZ, R46 ;  /* 0x0000002eff2e723e */ /* 0x000fe200000010ff */
[-C--:B------:R-:W-:Y:S01]  /*9890*/  FMUL R58, R58, R154.reuse ;  /* 0x0000009a3a3a7220 */ /* 0x080fe20000400000 */
[----:B------:R-:W-:Y:S01]  /*98a0*/  F2FP.BF16.F32.PACK_AB R47, RZ, R47 ;  /* 0x0000002fff2f723e */ /* 0x000fe200000010ff */
[----:B------:R-:W-:Y:S01]  /*98b0*/  FMUL R59, R59, R154 ;  /* 0x0000009a3b3b7220 */ /* 0x000fe20000400000 */
[----:B------:R-:W-:Y:S01]  /*98c0*/  F2FP.BF16.F32.PACK_AB R48, RZ, R48 ;  /* 0x00000030ff30723e */ /* 0x000fe200000010ff */
[----:B------:R-:W-:Y:S01]  /*98d0*/  FMUL R60, R60, R154 ;  /* 0x0000009a3c3c7220 */ /* 0x000fe20000400000 */
[----:B------:R-:W-:Y:S01]  /*98e0*/  F2FP.BF16.F32.PACK_AB R49, RZ, R49 ;  /* 0x00000031ff31723e */ /* 0x000fe200000010ff */
[----:B------:R-:W-:Y:S01]  /*98f0*/  @P1 STG.E.U16 desc[UR36][R4.64], R24 ;  /* 0x0000001804001986 */ /* 0x000fe2000c101524 */
[----:B0-----:R-:W-:Y:S01]  /*9900*/  IADD3 R6, P1, R11, R4, RZ ;  /* 0x000000040b067210 */ /* 0x001fe20007f3e0ff */
[----:B------:R-:W-:Y:S01]  /*9910*/  FMUL R61, R61, R154 ;  /* 0x0000009a3d3d7220 */ /* 0x000fe20000400000 */
[----:B------:R-:W-:Y:S01]  /*9920*/  F2FP.BF16.F32.PACK_AB R50, RZ, R50 ;  /* 0x00000032ff32723e */ /* 0x000fe200000010ff */
[----:B------:R-:W-:Y:S01]  /*9930*/  @P4 STG.E.U16 desc[UR36][R4.64+0x2], R25 ;  /* 0x0000021904004986 */ /* 0x000fe2000c101524 */
[C---:B------:R-:W-:Y:S01]  /*9940*/  ISETP.GT.AND P4, PT, R0.reuse, 0x1, P3 ;  /* 0x000000010000780c */ /* 0x040fe20001f84270 */
[----:B------:R-:W-:Y:S01]  /*9950*/  IMAD.X R7, R9, 0x1, R5, P1 ;  /* 0x0000000109077824 */ /* 0x000fe200008e0605 */
[----:B------:R-:W-:Y:S01]  /*9960*/  ISETP.GT.AND P1, PT, R0, 0x8, P0 ;  /* 0x000000080000780c */ /* 0x000fe20000724270 */
[-C--:B------:R-:W-:Y:S01]  /*9970*/  FMUL R62, R62, R154.reuse ;  /* 0x0000009a3e3e7220 */ /* 0x080fe20000400000 */
[----:B------:R-:W-:Y:S01]  /*9980*/  F2FP.BF16.F32.PACK_AB R51, RZ, R51 ;  /* 0x00000033ff33723e */ /* 0x000fe200000010ff */
[-C--:B------:R-:W-:Y:S01]  /*9990*/  FMUL R63, R63, R154.reuse ;  /* 0x0000009a3f3f7220 */ /* 0x080fe20000400000 */
[----:B------:R-:W-:Y:S01]  /*99a0*/  @P2 STG.E.U16 desc[UR36][R6.64], R26 ;  /* 0x0000001a06002986 */ /* 0x000fe2000c101524 */
[----:B------:R-:W-:Y:S01]  /*99b0*/  ISETP.GT.AND P2, PT, R0, 0x9, P0 ;  /* 0x000000090000780c */ /* 0x000fe20000744270 */
[----:B------:R-:W-:Y:S01]  /*99c0*/  FMUL R64, R64, R154 ;  /* 0x0000009a40407220 */ /* 0x000fe20000400000 */
[----:B------:R-:W-:Y:S01]  /*99d0*/  F2FP.BF16.F32.PACK_AB R52, RZ, R52 ;  /* 0x00000034ff34723e */ /* 0x000fe200000010ff */
[-C--:B------:R-:W-:Y:S01]  /*99e0*/  FMUL R65, R65, R154.reuse ;  /* 0x0000009a41417220 */ /* 0x080fe20000400000 */
[----:B------:R-:W-:Y:S01]  /*99f0*/  F2FP.BF16.F32.PACK_AB R53, RZ, R53 ;  /* 0x00000035ff35723e */ /* 0x000fe200000010ff */
[----:B------:R-:W-:Y:S01]  /*9a00*/  FMUL R66, R66, R154 ;  /* 0x0000009a42427220 */ /* 0x000fe20000400000 */
[----:B------:R0:W-:Y:S01]  /*9a10*/  @P4 STG.E.U16 desc[UR36][R6.64+0x2], R27 ;  /* 0x0000021b06004986 */ /* 0x0001e2000c101524 */
[----:B------:R-:W-:Y:S01]  /*9a20*/  IADD3 R8, P4, R11, R4, RZ ;  /* 0x000000040b087210 */ /* 0x000fe20007f9e0ff */
[----:B------:R-:W-:Y:S01]  /*9a30*/  FMUL R67, R67, R154 ;  /* 0x0000009a43437220 */ /* 0x000fe20000400000 */
[----:B------:R-:W-:Y:S01]  /*9a40*/  F2FP.BF16.F32.PACK_AB R54, RZ, R54 ;  /* 0x00000036ff36723e */ /* 0x000fe200000010ff */
[----:B------:R-:W-:Y:S01]  /*9a50*/  @P1 STG.E.U16 desc[UR36][R4.64+0x10], R28 ;  /* 0x0000101c04001986 */ /* 0x000fe2000c101524 */
[C---:B------:R-:W-:Y:S01]  /*9a60*/  ISETP.GT.AND P1, PT, R0.reuse, 0x8, P3 ;  /* 0x000000080000780c */ /* 0x040fe20001f24270 */
[-C--:B------:R-:W-:Y:S01]  /*9a70*/  FMUL R69, R69, R154.reuse ;  /* 0x0000009a45457220 */ /* 0x080fe20000400000 */
[----:B------:R-:W-:Y:S01]  /*9a80*/  IADD3.X R9, R9, R5, RZ, P4, !PT ;  /* 0x0000000509097210 */ /* 0x000fe200027fe4ff */
[----:B------:R-:W-:Y:S01]  /*9a90*/  @P2 STG.E.U16 desc[UR36][R4.64+0x12], R29 ;  /* 0x0000121d04002986 */ /* 0x000fe2000c101524 */
[----:B------:R-:W-:Y:S01]  /*9aa0*/  ISETP.GT.AND P4, PT, R0, 0x9, P3 ;  /* 0x000000090000780c */ /* 0x000fe20001f84270 */
        /* <DEDUP_REMOVED lines=26> */
[--C-:B0-----:R-:W-:Y:S01]  /*9c50*/  @P4 IMAD.MOV.U32 R6, RZ, RZ, R14.reuse ;  /* 0x000000ffff064224 */ /* 0x101fe200078e000e */
[----:B------:R-:W-:Y:S01]  /*9c60*/  F2FP.BF16.F32.PACK_AB R63, RZ, R63 ;  /* 0x0000003fff3f723e */ /* 0x000fe200000010ff */
[--C-:B------:R-:W-:Y:S01]  /*9c70*/  @P4 IMAD.MOV.U32 R7, RZ, RZ, R15.reuse ;  /* 0x000000ffff074224 */ /* 0x100fe200078e000f */
[----:B------:R-:W-:Y:S01]  /*9c80*/  F2FP.BF16.F32.PACK_AB R64, RZ, R64 ;  /* 0x00000040ff40723e */ /* 0x000fe200000010ff */
[-C--:B------:R-:W-:Y:S01]  /*9c90*/  FMUL R78, R78, R154.reuse ;  /* 0x0000009a4e4e7220 */ /* 0x080fe20000400000 */
[----:B------:R-:W-:Y:S01]  /*9ca0*/  F2FP.BF16.F32.PACK_AB R65, RZ, R65 ;  /* 0x00000041ff41723e */ /* 0x000fe200000010ff */
[-C--:B------:R-:W-:Y:S01]  /*9cb0*/  FMUL R79, R79, R154.reuse ;  /* 0x0000009a4f4f7220 */ /* 0x080fe20000400000 */
[----:B------:R0:W-:Y:S01]  /*9cc0*/  @P4 STG.E.U16 desc[UR36][R6.64+0x20], R34 ;  /* 0x0000202206004986 */ /* 0x0001e2000c101524 */
        /* <DEDUP_REMOVED lines=9> */
[----:B------:R-:W-:Y:S01]  /*9d60*/  FMUL R84, R84, R154 ;  /* 0x0000009a54547220 */ /* 0x000fe20000400000 */
[----:B------:R-:W-:Y:S01]  /*9d70*/  F2FP.BF16.F32.PACK_AB R70, RZ, R70 ;  /* 0x00000046ff46723e */ /* 0x000fe200000010ff */
[----:B0-----:R-:W-:Y:S01]  /*9d80*/  @P2 IMAD.MOV.U32 R6, RZ, RZ, R14 ;  /* 0x000000ffff062224 */ /* 0x001fe200078e000e */
[----:B------:R-:W-:Y:S01]  /*9d90*/  F2FP.BF16.F32.PACK_AB R71, RZ, R71 ;  /* 0x00000047ff47723e */ /* 0x000fe200000010ff */
[----:B------:R-:W-:Y:S01]  /*9da0*/  @P2 IMAD.MOV.U32 R7, RZ, RZ, R15 ;  /* 0x000000ffff072224 */ /* 0x000fe200078e000f */
[----:B------:R-:W-:Y:S01]  /*9db0*/  F2FP.BF16.F32.PACK_AB R72, RZ, R72 ;  /* 0x00000048ff48723e */ /* 0x000fe200000010ff */
[-C--:B------:R-:W-:Y:S01]  /*9dc0*/  FMUL R85, R85, R154.reuse ;  /* 0x0000009a55557220 */ /* 0x080fe20000400000 */
[----:B------:R-:W-:Y:S01]  /*9dd0*/  F2FP.BF16.F32.PACK_AB R73, RZ, R73 ;  /* 0x00000049ff49723e */ /* 0x000fe200000010ff */
[-C--:B------:R-:W-:Y:S01]  /*9de0*/  FMUL R86, R86, R154.reuse ;  /* 0x0000009a56567220 */ /* 0x080fe20000400000 */
[----:B------:R0:W-:Y:S01]  /*9df0*/  @P2 STG.E.U16 desc[UR36][R6.64+0x22], R35 ;  /* 0x0000222306002986 */ /* 0x0001e2000c101524 */
[C---:B------:R-:W-:Y:S01]  /*9e00*/  ISETP.GT.AND P2, PT, R0.reuse, 0x18, P3 ;  /* 0x000000180000780c */ /* 0x040fe20001f44270 */
[----:B------:R-:W-:Y:S01]  /*9e10*/  FMUL R87, R87, R154 ;  /* 0x0000009a57577220 */ /* 0x000fe20000400000 */
[----:B------:R-:W-:Y:S01]  /*9e20*/  F2FP.BF16.F32.PACK_AB R74, RZ, R74 ;  /* 0x0000004aff4a723e */ /* 0x000fe200000010ff */
[----:B------:R-:W-:Y:S01]  /*9e30*/  @P1 STG.E.U16 desc[UR36][R4.64+0x30], R36 ;  /* 0x0000302404001986 */ /* 0x000fe2000c101524 */
[----:B------:R-:W-:-:S02]  /*9e40*/  ISETP.GT.AND P1, PT, R0, 0x19, P3 ;  /* 0x000000190000780c */ /* 0x000fc40001f24270 */
[----:B------:R-:W-:Y:S01]  /*9e50*/  F2FP.BF16.F32.PACK_AB R75, RZ, R75 ;  /* 0x0000004bff4b723e */ /* 0x000fe200000010ff */
[----:B------:R-:W-:Y:S01]  /*9e60*/  @P4 STG.E.U16 desc[UR36][R4.64+0x32], R37 ;  /* 0x0000322504004986 */ /* 0x000fe2000c101524 */
[----:B------:R-:W-:Y:S02]  /*9e70*/  ISETP.GT.AND P4, PT, R0, 0x20, P0 ;  /* 0x000000200000780c */ /* 0x000fe40000784270 */
[----:B------:R-:W-:Y:S02]  /*9e80*/  F2FP.BF16.F32.PACK_AB R76, RZ, R76 ;  /* 0x0000004cff4c723e */ /* 0x000fe400000010ff */
[----:B------:R-:W-:Y:S01]  /*9e90*/  F2FP.BF16.F32.PACK_AB R77, RZ, R77 ;  /* 0x0000004dff4d723e */ /* 0x000fe200000010ff */
[----:B0-----:R-:W-:Y:S01]  /*9ea0*/  @P2 IMAD.MOV.U32 R6, RZ, RZ, R14 ;  /* 0x000000ffff062224 */ /* 0x001fe200078e000e */
[----:B------:R-:W-:Y:S01]  /*9eb0*/  F2FP.BF16.F32.PACK_AB R78, RZ, R78 ;  /* 0x0000004eff4e723e */ /* 0x000fe200000010ff */
[----:B------:R-:W-:Y:S01]  /*9ec0*/  @P2 IMAD.MOV.U32 R7, RZ, RZ, R15 ;  /* 0x000000ffff072224 */ /* 0x000fe200078e000f */
[----:B------:R-:W-:-:S02]  /*9ed0*/  F2FP.BF16.F32.PACK_AB R79, RZ, R79 ;  /* 0x0000004fff4f723e */ /* 0x000fc400000010ff */
[----:B------:R-:W-:Y:S02]  /*9ee0*/  F2FP.BF16.F32.PACK_AB R80, RZ, R80 ;  /* 0x00000050ff50723e */ /* 0x000fe400000010ff */
[----:B------:R0:W-:Y:S01]  /*9ef0*/  @P2 STG.E.U16 desc[UR36][R6.64+0x30], R38 ;  /* 0x0000302606002986 */ /* 0x0001e2000c101524 */
[----:B------:R-:W-:Y:S02]  /*9f00*/  ISETP.GT.AND P2, PT, R0, 0x21, P0 ;  /* 0x000000210000780c */ /* 0x000fe40000744270 */
[----:B------:R-:W-:Y:S02]  /*9f10*/  F2FP.BF16.F32.PACK_AB R81, RZ, R81 ;  /* 0x00000051ff51723e */ /* 0x000fe400000010ff */
[----:B------:R-:W-:Y:S02]  /*9f20*/  F2FP.BF16.F32.PACK_AB R82, RZ, R82 ;  /* 0x00000052ff52723e */ /* 0x000fe400000010ff */
[----:B------:R-:W-:Y:S02]  /*9f30*/  F2FP.BF16.F32.PACK_AB R83, RZ, R83 ;  /* 0x00000053ff53723e */ /* 0x000fe400000010ff */
[----:B------:R-:W-:-:S02]  /*9f40*/  F2FP.BF16.F32.PACK_AB R84, RZ, R84 ;  /* 0x00000054ff54723e */ /* 0x000fc400000010ff */
[----:B------:R-:W-:Y:S01]  /*9f50*/  F2FP.BF16.F32.PACK_AB R85, RZ, R85 ;  /* 0x00000055ff55723e */ /* 0x000fe200000010ff */
[----:B0-----:R-:W-:Y:S01]  /*9f60*/  @P1 IMAD.MOV.U32 R6, RZ, RZ, R14 ;  /* 0x000000ffff061224 */ /* 0x001fe200078e000e */
[----:B------:R-:W-:Y:S01]  /*9f70*/  F2FP.BF16.F32.PACK_AB R86, RZ, R86 ;  /* 0x00000056ff56723e */ /* 0x000fe200000010ff */
[----:B------:R-:W-:Y:S01]  /*9f80*/  @P1 IMAD.MOV.U32 R7, RZ, RZ, R15 ;  /* 0x000000ffff071224 */ /* 0x000fe200078e000f */
[----:B------:R-:W-:-:S04]  /*9f90*/  F2FP.BF16.F32.PACK_AB R87, RZ, R87 ;  /* 0x00000057ff57723e */ /* 0x000fc800000010ff */
[----:B------:R0:W-:Y:S01]  /*9fa0*/  @P1 STG.E.U16 desc[UR36][R6.64+0x32], R39 ;  /* 0x0000322706001986 */ /* 0x0001e2000c101524 */
[----:B------:R-:W-:-:S03]  /*9fb0*/  ISETP.GT.AND P1, PT, R0, 0x20, P3 ;  /* 0x000000200000780c */ /* 0x000fc60001f24270 */
[----:B------:R-:W-:Y:S01]  /*9fc0*/  @P2 STG.E.U16 desc[UR36][R4.64+0x42], R41 ;  /* 0x0000422904002986 */ /* 0x000fe2000c101524 */
[----:B------:R-:W-:-:S03]  /*9fd0*/  ISETP.GT.AND P2, PT, R0, 0x21, P3 ;  /* 0x000000210000780c */ /* 0x000fc60001f44270 */
[----:B------:R-:W-:Y:S01]  /*9fe0*/  @P4 STG.E.U16 desc[UR36][R4.64+0x40], R40 ;  /* 0x0000402804004986 */ /* 0x000fe2000c101524 */
[----:B------:R-:W-:-:S05]  /*9ff0*/  ISETP.GT.AND P4, PT, R0, 0x28, P0 ;  /* 0x000000280000780c */ /* 0x000fca0000784270 */
[----:B0-----:R-:W-:Y:S02]  /*a000*/  @P1 IMAD.MOV.U32 R6, RZ, RZ, R14 ;  /* 0x000000ffff061224 */ /* 0x001fe400078e000e */
[----:B------:R-:W-:-:S05]  /*a010*/  @P1 IMAD.MOV.U32 R7, RZ, RZ, R15 ;  /* 0x000000ffff071224 */ /* 0x000fca00078e000f */
[----:B------:R0:W-:Y:S01]  /*a020*/  @P1 STG.E.U16 desc[UR36][R6.64+0x40], R42 ;  /* 0x0000402a06001986 */ /* 0x0001e2000c101524 */
[----:B------:R-:W-:Y:S02]  /*a030*/  ISETP.GT.AND P1, PT, R0, 0x29, P0 ;  /* 0x000000290000780c */ /* 0x000fe40000724270 */
[----:B0-----:R-:W-:Y:S01]  /*a040*/  @P2 MOV R6, R14 ;  /* 0x0000000e00062202 */ /* 0x001fe20000000f00 */
[----:B------:R-:W-:-:S05]  /*a050*/  @P2 IMAD.MOV.U32 R7, RZ, RZ, R15 ;  /* 0x000000ffff072224 */ /* 0x000fca00078e000f */
        /* <DEDUP_REMOVED lines=9> */
[----:B------:R-:W-:Y:S01]  /*a0f0*/  ISETP.GT.AND P2, PT, R0, 0x30, P3 ;  /* 0x000000300000780c */ /* 0x000fe20001f44270 */
[----:B0-----:R-:W-:Y:S02]  /*a100*/  @P4 IMAD.MOV.U32 R6, RZ, RZ, R14 ;  /* 0x000000ffff064224 */ /* 0x001fe400078e000e */
[----:B------:R-:W-:-:S05]  /*a110*/  @P4 IMAD.MOV.U32 R7, RZ, RZ, R15 ;  /* 0x000000ffff074224 */ /* 0x000fca00078e000f */
[----:B------:R0:W-:Y:S01]  /*a120*/  @P4 STG.E.U16 desc[UR36][R6.64+0x52], R47 ;  /* 0x0000522f06004986 */ /* 0x0001e2000c101524 */
[----:B------:R-:W-:-:S03]  /*a130*/  ISETP.GT.AND P4, PT, R0, 0x31, P0 ;  /* 0x000000310000780c */ /* 0x000fc60000784270 */
[----:B------:R-:W-:Y:S01]  /*a140*/  @P1 STG.E.U16 desc[UR36][R4.64+0x60], R48 ;  /* 0x0000603004001986 */ /* 0x000fe2000c101524 */
[----:B------:R-:W-:Y:S01]  /*a150*/  ISETP.GT.AND P1, PT, R0, 0x31, P3 ;  /* 0x000000310000780c */ /* 0x000fe20001f24270 */
[----:B0-----:R-:W-:Y:S02]  /*a160*/  @P2 IMAD.MOV.U32 R6, RZ, RZ, R14 ;  /* 0x000000ffff062224 */ /* 0x001fe400078e000e */
[----:B------:R-:W-:-:S06]  /*a170*/  @P2 IMAD.MOV.U32 R7, RZ, RZ, R15 ;  /* 0x000000ffff072224 */ /* 0x000fcc00078e000f */
[----:B------:R-:W-:Y:S01]  /*a180*/  @P4 STG.E.U16 desc[UR36][R4.64+0x62], R49 ;  /* 0x0000623104004986 */ /* 0x000fe2000c101524 */
[----:B------:R-:W-:-:S03]  /*a190*/  ISETP.GT.AND P4, PT, R0, 0x39, P0 ;  /* 0x000000390000780c */ /* 0x000fc60000784270 */
[----:B------:R0:W-:Y:S01]  /*a1a0*/  @P2 STG.E.U16 desc[UR36][R6.64+0x60], R50 ;  /* 0x0000603206002986 */ /* 0x0001e2000c101524 */
[----:B------:R-:W-:Y:S01]  /*a1b0*/  ISETP.GT.AND P2, PT, R0, 0x38, P0 ;  /* 0x000000380000780c */ /* 0x000fe20000744270 */
[----:B0-----:R-:W-:Y:S02]  /*a1c0*/  @P1 IMAD.MOV.U32 R6, RZ, RZ, R14 ;  /* 0x000000ffff061224 */ /* 0x001fe400078e000e */
[----:B------:R-:W-:-:S05]  /*a1d0*/  @P1 IMAD.MOV.U32 R7, RZ, RZ, R15 ;  /* 0x000000ffff071224 */ /* 0x000fca00078e000f */
[----:B------:R0:W-:Y:S01]  /*a1e0*/  @P1 STG.E.U16 desc[UR36][R6.64+0x62], R51 ;  /* 0x0000623306001986 */ /* 0x0001e2000c101524 */
[----:B------:R-:W-:-:S04]  /*a1f0*/  ISETP.GT.AND P1, PT, R0, 0x38, P3 ;  /* 0x000000380000780c */ /* 0x000fc80001f24270 */
[----:B------:R-:W-:Y:S01]  /*a200*/  @P2 STG.E.U16 desc[UR36][R4.64+0x70], R52 ;  /* 0x0000703404002986 */ /* 0x000fe2000c101524 */
[----:B------:R-:W-:-:S03]  /*a210*/  ISETP.GT.AND P2, PT, R0, 0x39, P3 ;  /* 0x000000390000780c */ /* 0x000fc60001f44270 */
[----:B------:R-:W-:Y:S01]  /*a220*/  @P4 STG.E.U16 desc[UR36][R4.64+0x72], R53 ;  /* 0x0000723504004986 */ /* 0x000fe2000c101524 */
[----:B------:R-:W-:-:S04]  /*a230*/  ISETP.GT.AND P4, PT, R0, 0x40, P0 ;  /* 0x000000400000780c */ /* 0x000fc80000784270 */
[----:B0-----:R-:W-:Y:S01]  /*a240*/  @P1 IMAD.MOV.U32 R6, RZ, RZ, R14 ;  /* 0x000000ffff061224 */ /* 0x001fe200078e000e */
[----:B------:R-:W-:-:S05]  /*a250*/  @P1 MOV R7, R15 ;  /* 0x0000000f00071202 */ /* 0x000fca0000000f00 */
[----:B------:R0:W-:Y:S01]  /*a260*/  @P1 STG.E.U16 desc[UR36][R6.64+0x70], R54 ;  /* 0x0000703606001986 */ /* 0x0001e2000c101524 */
[----:B------:R-:W-:Y:S01]  /*a270*/  ISETP.GT.AND P1, PT, R0, 0x41, P0 ;  /* 0x000000410000780c */ /* 0x000fe20000724270 */
[----:B0-----:R-:W-:Y:S02]  /*a280*/  @P2 IMAD.MOV.U32 R6, RZ, RZ, R14 ;  /* 0x000000ffff062224 */ /* 0x001fe400078e000e */
        /* <DEDUP_REMOVED lines=31> */
[----:B0-----:R-:W-:Y:S01]  /*a480*/  @P1 MOV R6, R14 ;  /* 0x0000000e00061202 */ /* 0x001fe20000000f00 */
[----:B------:R-:W-:-:S05]  /*a490*/  @P1 IMAD.MOV.U32 R7, RZ, RZ, R15 ;  /* 0x000000ffff071224 */ /* 0x000fca00078e000f */
        /* <DEDUP_REMOVED lines=26> */
[----:B0-----:R-:W-:Y:S01]  /*a640*/  @P4 IMAD.MOV.U32 R6, RZ, RZ, R14 ;  /* 0x000000ffff064224 */ /* 0x001fe200078e000e */
[----:B------:R-:W-:-:S05]  /*a650*/  @P4 MOV R7, R15 ;  /* 0x0000000f00074202 */ /* 0x000fca0000000f00 */
        /* <DEDUP_REMOVED lines=15> */
[----:B------:R-:W-:Y:S01]  /*a750*/  ISETP.GT.AND P1, PT, R0, 0x71, P3 ;  /* 0x000000710000780c */ /* 0x000fe20001f24270 */
[----:B0-----:R-:W-:Y:S02]  /*a760*/  @P4 IMAD.MOV.U32 R6, RZ, RZ, R14 ;  /* 0x000000ffff064224 */ /* 0x001fe400078e000e */
[----:B------:R-:W-:-:S05]  /*a770*/  @P4 IMAD.MOV.U32 R7, RZ, RZ, R15 ;  /* 0x000000ffff074224 */ /* 0x000fca00078e000f */
[----:B------:R-:W-:Y:S01]  /*a780*/  @P2 STG.E.U16 desc[UR36][R4.64+0xe2], R81 ;  /* 0x0000e25104002986 */ /* 0x000fe2000c101524 */
[C---:B------:R-:W-:Y:S02]  /*a790*/  ISETP.GT.AND P2, PT, R0.reuse, 0x78, P0 ;  /* 0x000000780000780c */ /* 0x040fe40000744270 */
[C---:B------:R-:W-:Y:S01]  /*a7a0*/  ISETP.GT.AND P0, PT, R0.reuse, 0x79, P0 ;  /* 0x000000790000780c */ /* 0x040fe20000704270 */
[----:B------:R0:W-:Y:S01]  /*a7b0*/  @P4 STG.E.U16 desc[UR36][R6.64+0xe0], R82 ;  /* 0x0000e05206004986 */ /* 0x0001e2000c101524 */
[C---:B------:R-:W-:Y:S02]  /*a7c0*/  ISETP.GT.AND P4, PT, R0.reuse, 0x78, P3 ;  /* 0x000000780000780c */ /* 0x040fe40001f84270 */
[----:B------:R-:W-:Y:S01]  /*a7d0*/  ISETP.GT.AND P3, PT, R0, 0x79, P3 ;  /* 0x000000790000780c */ /* 0x000fe20001f64270 */
[----:B0-----:R-:W-:Y:S02]  /*a7e0*/  @P1 IMAD.MOV.U32 R6, RZ, RZ, R14 ;  /* 0x000000ffff061224 */ /* 0x001fe400078e000e */
[----:B------:R-:W-:-:S05]  /*a7f0*/  @P1 IMAD.MOV.U32 R7, RZ, RZ, R15 ;  /* 0x000000ffff071224 */ /* 0x000fca00078e000f */
[----:B------:R-:W-:Y:S04]  /*a800*/  @P1 STG.E.U16 desc[UR36][R6.64+0xe2], R83 ;  /* 0x0000e25306001986 */ /* 0x000fe8000c101524 */
[----:B------:R-:W-:Y:S04]  /*a810*/  @P2 STG.E.U16 desc[UR36][R4.64+0xf0], R84 ;  /* 0x0000f05404002986 */ /* 0x000fe8000c101524 */
[----:B------:R0:W-:Y:S02]  /*a820*/  @P0 STG.E.U16 desc[UR36][R4.64+0xf2], R85 ;  /* 0x0000f25504000986 */ /* 0x0001e4000c101524 */
[----:B0-----:R-:W-:-:S02]  /*a830*/  @P4 IMAD.MOV.U32 R4, RZ, RZ, R14 ;  /* 0x000000ffff044224 */ /* 0x001fc400078e000e */
[----:B------:R-:W-:-:S05]  /*a840*/  @P4 IMAD.MOV.U32 R5, RZ, RZ, R15 ;  /* 0x000000ffff054224 */ /* 0x000fca00078e000f */
[----:B------:R0:W-:Y:S04]  /*a850*/  @P4 STG.E.U16 desc[UR36][R4.64+0xf0], R86 ;  /* 0x0000f05604004986 */ /* 0x0001e8000c101524 */
[----:B------:R0:W-:Y:S02]  /*a860*/  @P3 STG.E.U16 desc[UR36][R14.64+0xf2], R87 ;  /* 0x0000f2570e003986 */ /* 0x0001e4000c101524 */
.L_x_286:
[----:B------:R-:W-:Y:S05]  /*a870*/  BSYNC B0 ;  /* 0x0000000000007941 */ /* 0x000fea0003800000 */
.L_x_34:
[----:B------:R-:W-:Y:S01]  /*a880*/  ULDC UR4, c[0x0][0xc] ;  /* 0x0000030000047ab9 */ /* 0x000fe20000000800 */
[----:B------:R-:W-:Y:S01]  /*a890*/  ULDC UR5, c[0x0][0x10] ;  /* 0x0000040000057ab9 */ /* 0x000fe20000000800 */
[----:B0-----:R-:W0:Y:S01]  /*a8a0*/  LDC R5, c[0x0][0x14] ;  /* 0x00000500ff057b82 */ /* 0x001e220000000800 */
[----:B------:R-:W-:Y:S01]  /*a8b0*/  UIMAD.WIDE.U32 UR4, UR4, UR5, URZ ;  /* 0x00000005040472a5 */ /* 0x000fe2000f8e003f */
[----:B------:R-:W-:Y:S01]  /*a8c0*/  PRMT R0, RZ, 0x7610, R0 ;  /* 0x00007610ff007816 */ /* 0x000fe20000000000 */
[----:B------:R-:W-:Y:S02]  /*a8d0*/  IMAD.MOV.U32 R153, RZ, RZ, -0x1 ;  /* 0xffffffffff997424 */ /* 0x000fe400078e00ff */
[----:B------:R-:W-:Y:S02]  /*a8e0*/  IMAD.MOV.U32 R23, RZ, RZ, -0x1 ;  /* 0xffffffffff177424 */ /* 0x000fe400078e00ff */
[----:B0-----:R-:W-:-:S04]  /*a8f0*/  IMAD.WIDE.U32 R16, R5, UR4, R16 ;  /* 0x0000000405107c25 */ /* 0x001fc8000f8e0010 */
[----:B------:R-:W-:Y:S01]  /*a900*/  IMAD R5, R5, UR5, RZ ;  /* 0x0000000505057c24 */ /* 0x000fe2000f8e02ff */
[----:B------:R-:W-:Y:S02]  /*a910*/  ULDC.64 UR4, c[0x0][0x650] ;  /* 0x0001940000047ab9 */ /* 0x000fe40000000a00 */
[----:B------:R-:W-:Y:S02]  /*a920*/  ISETP.GE.U32.AND P0, PT, R16, UR4, PT ;  /* 0x0000000410007c0c */ /* 0x000fe4000bf06070 */
[----:B------:R-:W-:-:S04]  /*a930*/  IADD3 R17, R17, R5, RZ ;  /* 0x0000000511117210 */ /* 0x000fc80007ffe0ff */
[----:B------:R-:W-:-:S13]  /*a940*/  ISETP.GE.U32.AND.EX P0, PT, R17, UR5, PT, P0 ;  /* 0x0000000511007c0c */ /* 0x000fda000bf06100 */
[----:B------:R-:W-:Y:S05]  /*a950*/  @P0 BRA `(.L_x_287) ;  /* 0x0000000400640947 */ /* 0x000fea0003800000 */
[----:B------:R-:W0:Y:S01]  /*a960*/  S2R R12, SR_CTAID.X ;  /* 0x00000000000c7919 */ /* 0x000e220000002500 */
[----:B------:R-:W3:Y:S01]  /*a970*/  LDC.64 R10, c[0x0][0x628] ;  /* 0x00018a00ff0a7b82 */ /* 0x000ee20000000a00 */
[----:B------:R-:W-:Y:S01]  /*a980*/  ULDC UR4, c[0x0][0x150] ;  /* 0x0000540000047ab9 */ /* 0x000fe20000000800 */
[----:B-12---:R-:W-:Y:S01]  /*a990*/  IMAD.MOV.U32 R8, RZ, RZ, R16 ;  /* 0x000000ffff087224 */ /* 0x006fe200078e0010 */
[----:B------:R-:W1:Y:S01]  /*a9a0*/  S2R R24, SR_CTAID.Y ;  /* 0x0000000000187919 */ /* 0x000e620000002600 */
[----:B------:R-:W-:-:S04]  /*a9b0*/  IMAD.MOV.U32 R9, RZ, RZ, R17 ;  /* 0x000000ffff097224 */ /* 0x000fc800078e0011 */
[----:B------:R-:W2:Y:S08]  /*a9c0*/  LDC R21, c[0x0][0x144] ;  /* 0x00005100ff157b82 */ /* 0x000eb00000000800 */
[----:B------:R-:W1:Y:S08]  /*a9d0*/  LDC R0, c[0x0][0x630] ;  /* 0x00018c00ff007b82 */ /* 0x000e700000000800 */
[----:B------:R-:W1:Y:S01]  /*a9e0*/  LDC.64 R14, c[0x0][0x620] ;  /* 0x00018800ff0e7b82 */ /* 0x000e620000000a00 */
[----:B---3--:R-:W-:-:S04]  /*a9f0*/  ISETP.NE.U32.AND P0, PT, R10, RZ, PT ;  /* 0x000000ff0a00720c */ /* 0x008fc80003f05070 */
[----:B------:R-:W-:Y:S02]  /*aa00*/  ISETP.NE.AND.EX P0, PT, R11, RZ, PT, P0 ;  /* 0x000000ff0b00720c */ /* 0x000fe40003f05300 */
[----:B0-----:R-:W-:-:S05]  /*aa10*/  I2FP.F32.U32 R3, R12 ;  /* 0x0000000c00037245 */ /* 0x001fca0000201000 */
[----:B------:R-:W-:-:S04]  /*aa20*/  FMUL R3, R3, UR4 ;  /* 0x0000000403037c20 */ /* 0x000fc80008400000 */
[----:B------:R0:W3:Y:S02]  /*aa30*/  F2I.U32.TRUNC.NTZ R20, R3 ;  /* 0x0000000300147305 */ /* 0x0000e4000020f000 */
[----:B--2---:R-:W-:Y:S05]  /*aa40*/  @!P0 BRA `(.L_x_288) ;  /* 0x0000000000288947 */ /* 0x004fea0003800000 */
[----:B0-----:R-:W0:Y:S02]  /*aa50*/  LDC R3, c[0x0][0x634] ;  /* 0x00018d00ff037b82 */ /* 0x001e240000000800 */
[----:B0-----:R-:W-:-:S05]  /*aa60*/  IADD3 R3, P0, R16, R3, RZ ;  /* 0x0000000310037210 */ /* 0x001fca0007f1e0ff */
        /* <DEDUP_REMOVED lines=8> */
.L_x_288:
[----:B------:R-:W2:Y:S01]  /*aaf0*/  LDC.64 R30, c[0x0][0x640] ;  /* 0x00019000ff1e7b82 */ /* 0x000ea20000000a00 */
[-CC-:B-1----:R-:W-:Y:S01]  /*ab00*/  SHF.R.U64 R23, R8, R0.reuse, R9.reuse ;  /* 0x0000000008177219 */ /* 0x182fe20000001209 */
[----:B---3--:R-:W-:Y:S01]  /*ab10*/  IMAD.MOV R20, RZ, RZ, -R20 ;  /* 0x000000ffff147224 */ /* 0x008fe200078e0a14 */
[----:B------:R-:W-:Y:S01]  /*ab20*/  SHF.R.U32.HI R0, RZ, R0, R9 ;  /* 0x00000000ff007219 */ /* 0x000fe20000011609 */
[----:B------:R-:W-:Y:S01]  /*ab30*/  ULDC UR4, c[0x0][0x154] ;  /* 0x0000550000047ab9 */ /* 0x000fe20000000800 */
[----:B0-----:R-:W-:Y:S01]  /*ab40*/  IADD3 R3, P0, RZ, -R23, RZ ;  /* 0x80000017ff037210 */ /* 0x001fe20007f1e0ff */
[----:B------:R-:W-:Y:S02]  /*ab50*/  IMAD R26, R21, R20, R12 ;  /* 0x00000014151a7224 */ /* 0x000fe400078e020c */
[----:B------:R-:W0:Y:S01]  /*ab60*/  LDC R6, c[0x0][0x618] ;  /* 0x00018600ff067b82 */ /* 0x000e220000000800 */
[----:B------:R-:W-:Y:S02]  /*ab70*/  IMAD.MOV.U32 R7, RZ, RZ, 0x1 ;  /* 0x00000001ff077424 */ /* 0x000fe400078e00ff */
[----:B------:R-:W-:-:S04]  /*ab80*/  IMAD.X R5, RZ, RZ, ~R0, P0 ;  /* 0x000000ffff057224 */ /* 0x000fc800000e0e00 */
[-C--:B------:R-:W-:Y:S01]  /*ab90*/  IMAD R0, R5, R14.reuse, RZ ;  /* 0x0000000e05007224 */ /* 0x080fe200078e02ff */
[----:B------:R-:W1:Y:S01]  /*aba0*/  LDC R8, c[0x0][0x608] ;  /* 0x00018200ff087b82 */ /* 0x000e620000000800 */
[----:B------:R-:W-:-:S04]  /*abb0*/  IMAD.WIDE.U32 R4, R3, R14, R16 ;  /* 0x0000000e03047225 */ /* 0x000fc800078e0010 */
[----:B------:R-:W-:Y:S01]  /*abc0*/  IMAD R3, R3, R15, R0 ;  /* 0x0000000f03037224 */ /* 0x000fe200078e0200 */
[----:B------:R-:W-:Y:S02]  /*abd0*/  I2FP.F32.U32 R0, R24 ;  /* 0x0000001800007245 */ /* 0x000fe40000201000 */
[----:B------:R-:W3:Y:S01]  /*abe0*/  LDC R28, c[0x0][0x658] ;  /* 0x00019600ff1c7b82 */ /* 0x000ee20000000800 */
[----:B------:R-:W-:Y:S01]  /*abf0*/  IMAD.IADD R3, R5, 0x1, R3 ;  /* 0x0000000105037824 */ /* 0x000fe200078e0203 */
[----:B--2---:R-:W-:Y:S01]  /*ac00*/  ISETP.NE.U32.AND P0, PT, R30, RZ, PT ;  /* 0x000000ff1e00720c */ /* 0x004fe20003f05070 */
[----:B------:R-:W-:Y:S01]  /*ac10*/  FMUL R0, R0, UR4 ;  /* 0x0000000400007c20 */ /* 0x000fe20008400000 */
[----:B------:R-:W-:Y:S02]  /*ac20*/  MOV R5, 0xffffffff ;  /* 0xffffffff00057802 */ /* 0x000fe40000000f00 */
[----:B------:R-:W-:Y:S01]  /*ac30*/  ISETP.NE.AND.EX P0, PT, R31, RZ, PT, P0 ;  /* 0x000000ff1f00720c */ /* 0x000fe20003f05300 */
[----:B------:R2:W2:Y:S01]  /*ac40*/  F2I.U32.TRUNC.NTZ R14, R0 ;  /* 0x00000000000e7305 */ /* 0x0004a2000020f000 */
[----:B------:R-:W2:Y:S01]  /*ac50*/  LDC R15, c[0x0][0x148] ;  /* 0x00005200ff0f7b82 */ /* 0x000ea20000000800 */
[----:B0-----:R-:W-:-:S02]  /*ac60*/  SHF.R.U64 R12, R4, R6, R3 ;  /* 0x00000006040c7219 */ /* 0x001fc40000001203 */
[----:B------:R-:W-:-:S05]  /*ac70*/  SHF.R.U32.HI R3, RZ, R6, R3 ;  /* 0x00000006ff037219 */ /* 0x000fca0000011603 */
[----:B------:R-:W0:Y:S01]  /*ac80*/  LDC R20, c[0x0][0x600] ;  /* 0x00018000ff147b82 */ /* 0x000e220000000800 */
[-CC-:B-1----:R-:W-:Y:S02]  /*ac90*/  SHF.R.U64 R10, R12, R8.reuse, R3.reuse ;  /* 0x000000080c0a7219 */ /* 0x182fe40000001203 */
[----:B------:R-:W-:-:S05]  /*aca0*/  SHF.R.U32.HI R3, RZ, R8, R3 ;  /* 0x00000008ff037219 */ /* 0x000fca0000011603 */
[----:B------:R-:W1:Y:S01]  /*acb0*/  LDC R25, c[0x0][0x648] ;  /* 0x00019200ff197b82 */ /* 0x000e620000000800 */
[-C--:B---3--:R-:W-:Y:S02]  /*acc0*/  SHF.L.U32 R4, R5, R28.reuse, RZ ;  /* 0x0000001c05047219 */ /* 0x088fe400000006ff */
[-CC-:B------:R-:W-:Y:S02]  /*acd0*/  SHF.R.U64 R13, R10, R28.reuse, R3.reuse ;  /* 0x0000001c0a0d7219 */ /* 0x180fe40000001203 */
[----:B------:R-:W-:Y:S02]  /*ace0*/  SHF.R.U32.HI R5, RZ, R28, R3 ;  /* 0x0000001cff057219 */ /* 0x000fe40000011603 */
[----:B------:R-:W-:Y:S01]  /*acf0*/  LOP3.LUT R21, RZ, R4, RZ, 0x33, !PT ;  /* 0x00000004ff157212 */ /* 0x000fe200078e33ff */
[----:B------:R-:W3:Y:S01]  /*ad00*/  LDC R27, c[0x0][0x638] ;  /* 0x00018e00ff1b7b82 */ /* 0x000ee20000000800 */
[----:B------:R-:W-:Y:S01]  /*ad10*/  SHF.L.U32 R28, R7, R28, RZ ;  /* 0x0000001c071c7219 */ /* 0x000fe200000006ff */
[----:B------:R-:W-:-:S06]  /*ad20*/  IMAD.MOV.U32 R4, RZ, RZ, R13 ;  /* 0x000000ffff047224 */ /* 0x000fcc00078e000d */
[----:B------:R-:W0:Y:S01]  /*ad30*/  LDC R29, c[0x0][0x610] ;  /* 0x00018400ff1d7b82 */ /* 0x000e220000000800 */
[----:B------:R-:W-:Y:S05]  /*ad40*/  @!P0 BRA `(.L_x_289) ;  /* 0x0000000000288947 */ /* 0x000fea0003800000 */
[----:B--2---:R-:W2:Y:S02]  /*ad50*/  LDC R0, c[0x0][0x64c] ;  /* 0x00019300ff007b82 */ /* 0x004ea40000000800 */
[----:B--2---:R-:W-:-:S05]  /*ad60*/  IADD3 R3, P0, R13, R0, RZ ;  /* 0x000000000d037210 */ /* 0x004fca0007f1e0ff */
        /* <DEDUP_REMOVED lines=8> */
.L_x_289:
[----:B------:R-:W-:Y:S01]  /*adf0*/  ISETP.NE.AND P0, PT, R2, 0x1, PT ;  /* 0x000000010200780c */ /* 0x000fe20003f05270 */
[----:B--2---:R-:W-:Y:S01]  /*ae00*/  IMAD.MOV R14, RZ, RZ, -R14 ;  /* 0x000000ffff0e7224 */ /* 0x004fe200078e0a0e */
[----:B-1----:R-:W-:Y:S01]  /*ae10*/  SHF.R.U64 R0, R4, R25, R5 ;  /* 0x0000001904007219 */ /* 0x002fe20000001205 */
[----:B0-----:R-:W-:Y:S01]  /*ae20*/  VIADD R5, R20, 0xffffffff ;  /* 0xffffffff14057836 */ /* 0x001fe20000000000 */
[----:B------:R-:W-:Y:S01]  /*ae30*/  LOP3.LUT R3, R10, R21, RZ, 0xc0, !PT ;  /* 0x000000150a037212 */ /* 0x000fe200078ec0ff */
[----:B------:R-:W-:Y:S02]  /*ae40*/  IMAD.MOV.U32 R6, RZ, RZ, 0x1 ;  /* 0x00000001ff067424 */ /* 0x000fe400078e00ff */
[----:B------:R-:W-:Y:S01]  /*ae50*/  IMAD.MOV R4, RZ, RZ, -R0 ;  /* 0x000000ffff047224 */ /* 0x000fe200078e0a00 */
[----:B------:R-:W-:Y:S01]  /*ae60*/  LOP3.LUT R5, R12, R5, RZ, 0xc0, !PT ;  /* 0x000000050c057212 */ /* 0x000fe200078ec0ff */
[----:B------:R-:W-:Y:S02]  /*ae70*/  IMAD R3, R28, R0, R3 ;  /* 0x000000001c037224 */ /* 0x000fe400078e0203 */
[----:B---3--:R-:W-:-:S02]  /*ae80*/  IMAD R0, R4, R27, R13 ;  /* 0x0000001b04007224 */ /* 0x008fc400078e020d */
[----:B------:R-:W-:Y:S02]  /*ae90*/  @P0 IMAD R26, R15, R14, R24 ;  /* 0x0000000e0f1a0224 */ /* 0x000fe400078e0218 */
[----:B------:R-:W-:Y:S01]  /*aea0*/  IMAD R4, R0, R20, R5 ;  /* 0x0000001400047224 */ /* 0x000fe200078e0205 */
[----:B------:R-:W-:Y:S01]  /*aeb0*/  PRMT R0, R6, 0x7610, R0 ;  /* 0x0000761006007816 */ /* 0x000fe20000000000 */
[----:B------:R-:W-:-:S05]  /*aec0*/  IMAD R3, R3, R29, R26 ;  /* 0x0000001d03037224 */ /* 0x000fca00078e021a */
[----:B------:R-:W-:Y:S02]  /*aed0*/  SEL R153, R4, R3, !P0 ;  /* 0x0000000304997207 */ /* 0x000fe40004000000 */
[----:B------:R-:W-:-:S07]  /*aee0*/  SEL R3, R3, R4, !P0 ;  /* 0x0000000403037207 */ /* 0x000fce0004000000 */
.L_x_287:
[----:B------:R-:W-:Y:S01]  /*aef0*/  LOP3.LUT P0, RZ, R0, 0xff, RZ, 0xc0, !PT ;  /* 0x000000ff00ff7812 */ /* 0x000fe2000780c0ff */
[----:B------:R-:W-:-:S12]  /*af00*/  IMAD.MOV.U32 R152, RZ, RZ, R3 ;  /* 0x000000ffff987224 */ /* 0x000fd800078e0003 */
[----:B------:R-:W-:Y:S05]  /*af10*/  @P0 BRA `(.L_x_290) ;  /* 0xffffff6000a40947 */ /* 0x000fea000383ffff */
[----:B------:R-:W-:Y:S05]  /*af20*/  EXIT ;  /* 0x000000000000794d */ /* 0x000fea0003800000 */
.L_x_7:
[----:B0-----:R-:W-:Y:S01]  /*af30*/  ULDC.64 UR4, c[0x0][0x650] ;  /* 0x0001940000047ab9 */ /* 0x001fe20000000a00 */
[----:B------:R-:W-:Y:S01]  /*af40*/  PRMT R8, RZ, 0x7610, R8 ;  /* 0x00007610ff087816 */ /* 0x000fe20000000008 */
[----:B------:R-:W-:Y:S01]  /*af50*/  IMAD.MOV.U32 R13, RZ, RZ, -0x1 ;  /* 0xffffffffff0d7424 */ /* 0x000fe200078e00ff */
[----:B------:R-:W-:Y:S01]  /*af60*/  ISETP.GE.U32.AND P0, PT, R16, UR4, PT ;  /* 0x0000000410007c0c */ /* 0x000fe2000bf06070 */
[----:B------:R-:W-:Y:S01]  /*af70*/  IMAD.MOV.U32 R6, RZ, RZ, -0x1 ;  /* 0xffffffffff067424 */ /* 0x000fe200078e00ff */
[----:B------:R-:W-:Y:S02]  /*af80*/  MOV R20, 0xffffffff ;  /* 0xffffffff00147802 */ /* 0x000fe40000000f00 */
        /* <DEDUP_REMOVED lines=20> */
.L_x_292:
[----:B------:R-:W0:Y:S01]  /*b0d0*/  LDC.64 R28, c[0x0][0x640] ;  /* 0x00019000ff1c7b82 */ /* 0x000e220000000a00 */
[-CC-:B------:R-:W-:Y:S02]  /*b0e0*/  SHF.R.U64 R22, R12, R6.reuse, R13.reuse ;  /* 0x000000060c167219 */ /* 0x180fe4000000120d */
[----:B------:R-:W-:Y:S02]  /*b0f0*/  SHF.R.U32.HI R6, RZ, R6, R13 ;  /* 0x00000006ff067219 */ /* 0x000fe4000001160d */
[----:B------:R-:W-:Y:S02]  /*b100*/  IADD3 R11, P0, RZ, -R22, RZ ;  /* 0x80000016ff0b7210 */ /* 0x000fe40007f1e0ff */
[----:B------:R-:W-:Y:S01]  /*b110*/  MOV R30, 0x1 ;  /* 0x00000001001e7802 */ /* 0x000fe20000000f00 */
[----:B------:R-:W1:Y:S02]  /*b120*/  LDC R10, c[0x0][0x618] ;  /* 0x00018600ff0a7b82 */ /* 0x000e640000000800 */
[----:B------:R-:W-:-:S04]  /*b130*/  IMAD.X R9, RZ, RZ, ~R6, P0 ;  /* 0x000000ffff097224 */ /* 0x000fc800000e0e06 */
[-C--:B------:R-:W-:Y:S02]  /*b140*/  IMAD R6, R9, R24.reuse, RZ ;  /* 0x0000001809067224 */ /* 0x080fe400078e02ff */
[----:B------:R-:W2:Y:S01]  /*b150*/  LDC R12, c[0x0][0x608] ;  /* 0x00018200ff0c7b82 */ /* 0x000ea20000000800 */
[----:B------:R-:W-:-:S04]  /*b160*/  IMAD.WIDE.U32 R8, R11, R24, R16 ;  /* 0x000000180b087225 */ /* 0x000fc800078e0010 */
[----:B------:R-:W-:-:S03]  /*b170*/  IMAD R11, R11, R25, R6 ;  /* 0x000000190b0b7224 */ /* 0x000fc600078e0206 */
[----:B------:R-:W3:Y:S01]  /*b180*/  LDC R27, c[0x0][0x658] ;  /* 0x00019600ff1b7b82 */ /* 0x000ee20000000800 */
[----:B------:R-:W-:Y:S01]  /*b190*/  IMAD.IADD R9, R9, 0x1, R11 ;  /* 0x0000000109097824 */ /* 0x000fe200078e020b */
[----:B0-----:R-:W-:-:S04]  /*b1a0*/  ISETP.NE.U32.AND P0, PT, R28, RZ, PT ;  /* 0x000000ff1c00720c */ /* 0x001fc80003f05070 */
[----:B------:R-:W-:Y:S02]  /*b1b0*/  ISETP.NE.AND.EX P0, PT, R29, RZ, PT, P0 ;  /* 0x000000ff1d00720c */ /* 0x000fe40003f05300 */
[----:B------:R-:W0:Y:S01]  /*b1c0*/  LDC R20, c[0x0][0x600] ;  /* 0x00018000ff147b82 */ /* 0x000e220000000800 */
[-CC-:B-1----:R-:W-:Y:S01]  /*b1d0*/  SHF.R.U64 R14, R8, R10.reuse, R9.reuse ;  /* 0x0000000a080e7219 */ /* 0x182fe20000001209 */
[----:B------:R-:W-:Y:S01]  /*b1e0*/  IMAD.MOV.U32 R8, RZ, RZ, -0x1 ;  /* 0xffffffffff087424 */ /* 0x000fe200078e00ff */
[----:B------:R-:W-:-:S05]  /*b1f0*/  SHF.R.U32.HI R9, RZ, R10, R9 ;  /* 0x0000000aff097219 */ /* 0x000fca0000011609 */
[----:B------:R-:W1:Y:S01]  /*b200*/  LDC R24, c[0x0][0x648] ;  /* 0x00019200ff187b82 */ /* 0x000e620000000800 */
[-CC-:B--2---:R-:W-:Y:S02]  /*b210*/  SHF.R.U64 R23, R14, R12.reuse, R9.reuse ;  /* 0x0000000c0e177219 */ /* 0x184fe40000001209 */
[----:B------:R-:W-:-:S05]  /*b220*/  SHF.R.U32.HI R6, RZ, R12, R9 ;  /* 0x0000000cff067219 */ /* 0x000fca0000011609 */
[----:B------:R-:W2:Y:S01]  /*b230*/  LDC R26, c[0x0][0x638] ;  /* 0x00018e00ff1a7b82 */ /* 0x000ea20000000800 */
[-C--:B---3--:R-:W-:Y:S02]  /*b240*/  SHF.L.U32 R8, R8, R27.reuse, RZ ;  /* 0x0000001b08087219 */ /* 0x088fe400000006ff */
[-CC-:B------:R-:W-:Y:S02]  /*b250*/  SHF.R.U64 R25, R23, R27.reuse, R6.reuse ;  /* 0x0000001b17197219 */ /* 0x180fe40000001206 */
[----:B------:R-:W-:Y:S02]  /*b260*/  LOP3.LUT R32, RZ, R8, RZ, 0x33, !PT ;  /* 0x00000008ff207212 */ /* 0x000fe400078e33ff */
[----:B------:R-:W-:Y:S01]  /*b270*/  SHF.R.U32.HI R9, RZ, R27, R6 ;  /* 0x0000001bff097219 */ /* 0x000fe20000011606 */
[----:B------:R-:W3:Y:S01]  /*b280*/  LDC R31, c[0x0][0x610] ;  /* 0x00018400ff1f7b82 */ /* 0x000ee20000000800 */
[----:B------:R-:W-:Y:S01]  /*b290*/  IMAD.MOV.U32 R8, RZ, RZ, R25 ;  /* 0x000000ffff087224 */ /* 0x000fe200078e0019 */
[----:B------:R-:W-:Y:S06]  /*b2a0*/  @!P0 BRA `(.L_x_293) ;  /* 0x0000000000288947 */ /* 0x000fec0003800000 */
        /* <DEDUP_REMOVED lines=10> */
.L_x_293:
[----:B------:R-:W-:Y:S02]  /*b350*/  ISETP.NE.AND P0, PT, R2, 0x1, PT ;  /* 0x000000010200780c */ /* 0x000fe40003f05270 */
[----:B-1----:R-:W-:Y:S01]  /*b360*/  SHF.R.U64 R6, R8, R24, R9 ;  /* 0x0000001808067219 */ /* 0x002fe20000001209 */
[----:B0-----:R-:W-:Y:S01]  /*b370*/  VIADD R9, R20, 0xffffffff ;  /* 0xffffffff14097836 */ /* 0x001fe20000000000 */
[----:B------:R-:W-:Y:S02]  /*b380*/  SHF.L.U32 R30, R30, R27, RZ ;  /* 0x0000001b1e1e7219 */ /* 0x000fe400000006ff */
[----:B------:R-:W-:Y:S01]  /*b390*/  LOP3.LUT R5, R23, R32, RZ, 0xc0, !PT ;  /* 0x0000002017057212 */ /* 0x000fe200078ec0ff */
[----:B------:R-:W-:-:S04]  /*b3a0*/  IMAD.MOV R8, RZ, RZ, -R6 ;  /* 0x000000ffff087224 */ /* 0x000fc800078e0a06 */
[----:B------:R-:W-:Y:S01]  /*b3b0*/  IMAD R6, R30, R6, R5 ;  /* 0x000000061e067224 */ /* 0x000fe200078e0205 */
[----:B------:R-:W-:Y:S01]  /*b3c0*/  LOP3.LUT R5, R14, R9, RZ, 0xc0, !PT ;  /* 0x000000090e057212 */ /* 0x000fe200078ec0ff */
[----:B------:R-:W-:Y:S02]  /*b3d0*/  @P0 IMAD R3, R7, R21, R4 ;  /* 0x0000001507030224 */ /* 0x000fe400078e0204 */
[----:B--2---:R-:W-:Y:S02]  /*b3e0*/  IMAD R4, R8, R26, R25 ;  /* 0x0000001a08047224 */ /* 0x004fe400078e0219 */
[----:B---3--:R-:W-:Y:S02]  /*b3f0*/  IMAD R3, R6, R31, R3 ;  /* 0x0000001f06037224 */ /* 0x008fe400078e0203 */
[----:B------:R-:W-:Y:S02]  /*b400*/  IMAD R4, R4, R20, R5 ;  /* 0x0000001404047224 */ /* 0x000fe400078e0205 */
[----:B------:R-:W-:-:S02]  /*b410*/  IMAD.MOV.U32 R8, RZ, RZ, 0x1 ;  /* 0x00000001ff087424 */ /* 0x000fc400078e00ff */
[----:B------:R-:W-:Y:S01]  /*b420*/  IMAD.MOV.U32 R6, RZ, RZ, R22 ;  /* 0x000000ffff067224 */ /* 0x000fe200078e0016 */
[----:B------:R-:W-:Y:S02]  /*b430*/  SEL R13, R4, R3, !P0 ;  /* 0x00000003040d7207 */ /* 0x000fe40004000000 */
[----:B------:R-:W-:-:S07]  /*b440*/  SEL R20, R3, R4, !P0 ;  /* 0x0000000403147207 */ /* 0x000fce0004000000 */
.L_x_291:
[----:B------:R-:W-:-:S08]  /*b450*/  NOP ;  /* 0x0000000000007918 */ /* 0x000fd00000000000 */
[----:B------:R-:W0:-:S00]  /*b460*/  USETMAXREG.DEALLOC.CTAPOOL 0x28 ;  /* 0x00000028000079c8 */ /* 0x000e0000080e0500 */
[----:B0-----:R-:W-:-:S13]  /*b470*/  ISETP.NE.AND P0, PT, R0, RZ, PT ;  /* 0x000000ff0000720c */ /* 0x001fda0003f05270 */
[----:B------:R-:W-:Y:S05]  /*b480*/  @P0 EXIT ;  /* 0x000000000000094d */ /* 0x000fea0003800000 */
[----:B------:R-:W-:Y:S01]  /*b490*/  LOP3.LUT P0, RZ, R8, 0xff, RZ, 0xc0, !PT ;  /* 0x000000ff08ff7812 */ /* 0x000fe2000780c0ff */
[----:B------:R-:W-:Y:S02]  /*b4a0*/  IMAD.MOV.U32 R0, RZ, RZ, 0x1 ;  /* 0x00000001ff007424 */ /* 0x000fe400078e00ff */
[----:B------:R-:W-:-:S10]  /*b4b0*/  IMAD.MOV.U32 R3, RZ, RZ, RZ ;  /* 0x000000ffff037224 */ /* 0x000fd400078e00ff */
[----:B------:R-:W-:Y:S05]  /*b4c0*/  @!P0 BRA `(.L_x_294) ;  /* 0x0000000c00388947 */ /* 0x000fea0003800000 */
[----:B------:R-:W0:Y:S01]  /*b4d0*/  LDC R0, c[0x0][0x28c] ;  /* 0x0000a300ff007b82 */ /* 0x000e220000000800 */
[----:B------:R-:W-:Y:S01]  /*b4e0*/  ULDC UR5, c[0x0][0x658] ;  /* 0x0001960000057ab9 */ /* 0x000fe20000000800 */
[----:B------:R-:W-:Y:S01]  /*b4f0*/  UMOV UR7, 0xffffffff ;  /* 0xffffffff00077882 */ /* 0x000fe20000000000 */
[----:B------:R-:W-:Y:S01]  /*b500*/  ULDC UR6, c[0x0][0xc] ;  /* 0x0000030000067ab9 */ /* 0x000fe20000000800 */
[----:B------:R-:W-:Y:S01]  /*b510*/  USHF.L.U32 UR8, UR7, UR5, URZ ;  /* 0x0000000507087299 */ /* 0x000fe2000800063f */
[----:B------:R-:W-:Y:S01]  /*b520*/  BSSY B0, `(.L_x_294) ;  /* 0x00000c8000007945 */ /* 0x000fe20003800000 */
[----:B------:R-:W-:Y:S01]  /*b530*/  UMOV UR9, 0x1 ;  /* 0x0000000100097882 */ /* 0x000fe20000000000 */
[----:B------:R-:W-:Y:S01]  /*b540*/  ULDC UR7, c[0x0][0x10] ;  /* 0x0000040000077ab9 */ /* 0x000fe20000000800 */
[----:B------:R-:W1:Y:S01]  /*b550*/  S2UR UR10, SR_CgaCtaId ;  /* 0x00000000000a79c3 */ /* 0x000e620000008800 */
[----:B------:R-:W-:Y:S01]  /*b560*/  UIMAD.WIDE.U32 UR6, UR6, UR7, URZ ;  /* 0x00000007060672a5 */ /* 0x000fe2000f8e003f */
[----:B------:R-:W-:Y:S01]  /*b570*/  IMAD.MOV.U32 R9, RZ, RZ, 0x1 ;  /* 0x00000001ff097424 */ /* 0x000fe200078e00ff */
[----:B------:R-:W-:Y:S01]  /*b580*/  USHF.L.U32 UR18, UR9, UR5, URZ ;  /* 0x0000000509127299 */ /* 0x000fe2000800063f */
[----:B------:R-:W-:Y:S01]  /*b590*/  LOP3.LUT R8, R19, 0x2, RZ, 0xfc, !PT ;  /* 0x0000000213087812 */ /* 0x000fe200078efcff */
[----:B------:R-:W-:Y:S01]  /*b5a0*/  ULDC UR4, c[0x0][0x600] ;  /* 0x0001800000047ab9 */ /* 0x000fe20000000800 */
[----:B------:R-:W-:Y:S01]  /*b5b0*/  ULDC UR5, c[0x0][0x14] ;  /* 0x0000050000057ab9 */ /* 0x000fe20000000800 */
[----:B------:R-:W-:-:S02]  /*b5c0*/  UIADD3 UR4, UR4, -0x1, URZ ;  /* 0xffffffff04047890 */ /* 0x000fc4000fffe03f */
[----:B------:R-:W-:Y:S02]  /*b5d0*/  UIMAD.WIDE.U32 UR20, UR6, UR5, URZ ;  /* 0x00000005061472a5 */ /* 0x000fe4000f8e003f */
[----:B------:R-:W-:Y:S02]  /*b5e0*/  UIMAD UR13, UR7, UR5, URZ ;  /* 0x00000005070d72a4 */ /* 0x000fe4000f8e023f */
[----:B------:R-:W-:Y:S02]  /*b5f0*/  ULOP3.LUT UR17, URZ, UR8, URZ, 0x33, !UPT ;  /* 0x000000083f117292 */ /* 0x000fe4000f8e333f */
[----:B------:R-:W-:Y:S01]  /*b600*/  UIADD3 UR13, UR21, UR13, URZ ;  /* 0x0000000d150d7290 */ /* 0x000fe2000fffe03f */
[----:B0-----:R-:W-:Y:S01]  /*b610*/  IADD3 R0, R0, 0x3f, RZ ;  /* 0x0000003f00007810 */ /* 0x001fe20007ffe0ff */
[----:B------:R-:W-:-:S03]  /*b620*/  ULDC.64 UR22, c[0x0][0x198] ;  /* 0x0000660000167ab9 */ /* 0x000fc60000000a00 */
[----:B------:R-:W-:-:S04]  /*b630*/  SHF.R.S32.HI R3, RZ, 0x1f, R0 ;  /* 0x0000001fff037819 */ /* 0x000fc80000011400 */
[----:B------:R-:W-:Y:S01]  /*b640*/  LEA.HI R3, R3, R0, RZ, 0x6 ;  /* 0x0000000003037211 */ /* 0x000fe200078f30ff */
[----:B------:R-:W-:Y:S02]  /*b650*/  IMAD.MOV.U32 R0, RZ, RZ, 0x1 ;  /* 0x00000001ff007424 */ /* 0x000fe400078e00ff */
[----:B-1----:R-:W-:Y:S01]  /*b660*/  IMAD.U32 R11, RZ, RZ, UR10 ;  /* 0x0000000aff0b7e24 */ /* 0x002fe2000f8e00ff */
[----:B------:R-:W-:Y:S01]  /*b670*/  SHF.R.S32.HI R10, RZ, 0x6, R3 ;  /* 0x00000006ff0a7819 */ /* 0x000fe20000011403 */
[----:B------:R-:W-:-:S04]  /*b680*/  IMAD.MOV.U32 R3, RZ, RZ, RZ ;  /* 0x000000ffff037224 */ /* 0x000fc800078e00ff */
[----:B------:R-:W-:-:S07]  /*b690*/  VIADD R12, R10, 0x1 ;  /* 0x000000010a0c7836 */ /* 0x000fce0000000000 */
.L_x_305:
[----:B------:R-:W-:-:S03]  /*b6a0*/  UMOV UR5, 0xffffffff ;  /* 0xffffffff00057882 */ /* 0x000fc60000000000 */
[----:B------:R-:W-:Y:S05]  /*b6b0*/  BRA.DIV UR5, `(.L_x_295) ;  /* 0x0000000e05c87947 */ /* 0x000fea000b800000 */
[----:B------:R-:W-:-:S13]  /*b6c0*/  ELECT P6, URZ, PT ;  /* 0x00000000003f782f */ /* 0x000fda00038c0000 */
.L_x_317:
[----:B------:R-:W0:Y:S01]  /*b6d0*/  LDC R4, c[0x0][0x28c] ;  /* 0x0000a300ff047b82 */ /* 0x000e220000000800 */
[----:B------:R-:W-:Y:S01]  /*b6e0*/  BSSY B1, `(.L_x_296) ;  /* 0x0000039000017945 */ /* 0x000fe20003800000 */
[----:B0-----:R-:W-:-:S13]  /*b6f0*/  ISETP.LT.OR P6, PT, R4, 0x1, !P6 ;  /* 0x000000010400780c */ /* 0x001fda00077c1670 */
[----:B------:R-:W-:Y:S05]  /*b700*/  @P6 BRA `(.L_x_297) ;  /* 0x0000000000d86947 */ /* 0x000fea0003800000 */
[----:B------:R-:W-:Y:S01]  /*b710*/  IMAD R20, R20, 0x2, R11 ;  /* 0x0000000214147824 */ /* 0x000fe200078e020b */
[----:B------:R-:W-:Y:S01]  /*b720*/  MOV R7, R3 ;  /* 0x0000000300077202 */ /* 0x000fe20000000f00 */
[----:B------:R-:W-:Y:S02]  /*b730*/  IMAD.SHL.U32 R15, R13, 0x80, RZ ;  /* 0x000000800d0f7824 */ /* 0x000fe400078e00ff */
[----:B------:R-:W-:Y:S02]  /*b740*/  IMAD.MOV.U32 R21, RZ, RZ, RZ ;  /* 0x000000ffff157224 */ /* 0x000fe400078e00ff */
[----:B------:R-:W-:Y:S02]  /*b750*/  IMAD.MOV.U32 R4, RZ, RZ, R12 ;  /* 0x000000ffff047224 */ /* 0x000fe400078e000c */
[----:B------:R-:W-:Y:S02]  /*b760*/  IMAD.MOV.U32 R5, RZ, RZ, R0 ;  /* 0x000000ffff057224 */ /* 0x000fe400078e0000 */
[----:B------:R-:W-:-:S07]  /*b770*/  IMAD.SHL.U32 R20, R20, 0x80, RZ ;  /* 0x0000008014147824 */ /* 0x000fce00078e00ff */
.L_x_300:
[----:B------:R-:W0:Y:S01]  /*b780*/  S2UR UR5, SR_CgaCtaId ;  /* 0x00000000000579c3 */ /* 0x000e220000008800 */
[----:B------:R-:W-:Y:S02]  /*b790*/  MOV R14, 0x400 ;  /* 0x00000400000e7802 */ /* 0x000fe40000000f00 */
[----:B------:R-:W-:Y:S02]  /*b7a0*/  SHF.L.U32 R13, R5, 0x1f, RZ ;  /* 0x0000001f050d7819 */ /* 0x000fe400000006ff */
[----:B------:R-:W-:Y:S01]  /*b7b0*/  LOP3.LUT P1, RZ, R18, 0x7f, RZ, 0xc0, !PT ;  /* 0x0000007f12ff7812 */ /* 0x000fe2000782c0ff */
[----:B0-----:R-:W-:-:S05]  /*b7c0*/  IMAD.U32 R11, RZ, RZ, UR5 ;  /* 0x00000005ff0b7e24 */ /* 0x001fca000f8e00ff */
[----:B------:R-:W-:-:S07]  /*b7d0*/  LEA R24, R11, R14, 0x18 ;  /* 0x0000000e0b187211 */ /* 0x000fce00078ec0ff */
[----:B------:R-:W0:Y:S01]  /*b7e0*/  @!P1 LDC R14, c[0x0][0x500] ;  /* 0x00014000ff0e9b82 */ /* 0x000e220000000800 */
[----:B------:R-:W-:-:S04]  /*b7f0*/  IMAD R22, R7, 0x8, R24 ;  /* 0x0000000807167824 */ /* 0x000fc800078e0218 */
[----:B------:R-:W1:Y:S02]  /*b800*/  SYNCS.PHASECHK.TRANS64.TRYWAIT P0, [R22+URZ+0x28], R13 ;  /* 0x0000280d160075a7 */ /* 0x000e64000800017f */
[----:B-1----:R-:W-:Y:S05]  /*b810*/  @!P0 BRA `(.L_x_298) ;  /* 0x0000000c00908947 */ /* 0x002fea0003800000 */
.L_x_318:
[----:B-1----:R-:W-:Y:S01]  /*b820*/  PRMT R13, R8, 0x9910, RZ ;  /* 0x00009910080d7816 */ /* 0x002fe200000000ff */
[----:B0-----:R0:W-:Y:S03]  /*b830*/  @!P1 SYNCS.ARRIVE.TRANS64 RZ, [R22+URZ], R14 ;  /* 0x0000000e16ff99a7 */ /* 0x0011e6000800003f */
[----:B------:R-:W-:-:S13]  /*b840*/  ISETP.NE.AND P0, PT, R13, 0x2, PT ;  /* 0x000000020d00780c */ /* 0x000fda0003f05270 */
[----:B0-----:R-:W-:Y:S05]  /*b850*/  @P0 BRA `(.L_x_299) ;  /* 0x0000000000040947 */ /* 0x001fea0003800000 */
[----:B------:R-:W-:Y:S01]  /*b860*/  BPT.TRAP 0x1 ;  /* 0x000000040000795c */ /* 0x000fe20000300000 */
.L_x_299:
[----:B------:R-:W-:Y:S01]  /*b870*/  IMAD.SHL.U32 R14, R7, 0x4000, RZ ;  /* 0x00004000070e7824 */ /* 0x000fe200078e00ff */
[----:B------:R-:W-:Y:S01]  /*b880*/  R2UR UR9, R22 ;  /* 0x00000000160972ca */ /* 0x000fe200000e0000 */
[----:B------:R-:W-:Y:S01]  /*b890*/  VIADD R4, R4, 0xffffffff ;  /* 0xffffffff04047836 */ /* 0x000fe20000000000 */
[----:B------:R-:W-:Y:S01]  /*b8a0*/  R2UR UR11, R20 ;  /* 0x00000000140b72ca */ /* 0x000fe200000e0000 */
[--C-:B------:R-:W-:Y:S01]  /*b8b0*/  IMAD R13, R11, 0x2000, R14.reuse ;  /* 0x000020000b0d7824 */ /* 0x100fe200078e020e */
[----:B------:R-:W-:Y:S01]  /*b8c0*/  IADD3 R14, R24, 0x28100, R14 ;  /* 0x00028100180e7810 */ /* 0x000fe20007ffe00e */
[----:B------:R-:W-:Y:S01]  /*b8d0*/  UIADD3 UR6, UP0, UR22, 0xf0, URZ ;  /* 0x000000f016067890 */ /* 0x000fe2000ff1e03f */
[----:B------:R-:W-:Y:S01]  /*b8e0*/  R2UR UR10, R21 ;  /* 0x00000000150a72ca */ /* 0x000fe200000e0000 */
[----:B------:R-:W-:Y:S01]  /*b8f0*/  IMAD R13, R13, 0x2, R24 ;  /* 0x000000020d0d7824 */ /* 0x000fe200078e0218 */
[----:B------:R-:W-:Y:S01]  /*b900*/  R2UR UR12, R6 ;  /* 0x00000000060c72ca */ /* 0x000fe200000e0000 */
[----:B------:R-:W-:Y:S01]  /*b910*/  UIADD3 UR24, UP1, UR22, 0x1f0, URZ ;  /* 0x000001f016187890 */ /* 0x000fe2000ff3e03f */
[----:B------:R-:W-:Y:S01]  /*b920*/  R2UR UR16, R14 ;  /* 0x000000000e1072ca */ /* 0x000fe200000e0000 */
[----:B------:R-:W-:Y:S01]  /*b930*/  UIADD3.X UR7, URZ, UR23, URZ, UP0, !UPT ;  /* 0x000000173f077290 */ /* 0x000fe200087fe43f */
[----:B------:R-:W-:Y:S01]  /*b940*/  R2UR UR5, R13 ;  /* 0x000000000d0572ca */ /* 0x000fe200000e0000 */
[----:B------:R-:W-:Y:S01]  /*b950*/  VIADD R7, R7, 0x1 ;  /* 0x0000000107077836 */ /* 0x000fe20000000000 */
[----:B------:R-:W-:Y:S01]  /*b960*/  R2UR UR19, R15 ;  /* 0x000000000f1372ca */ /* 0x000fe200000e0000 */
[----:B------:R-:W-:Y:S01]  /*b970*/  UIADD3.X UR25, URZ, UR23, URZ, UP1, !UPT ;  /* 0x000000173f197290 */ /* 0x000fe20008ffe43f */
[----:B------:R-:W-:Y:S01]  /*b980*/  ISETP.GT.AND P1, PT, R4, 0x1, PT ;  /* 0x000000010400780c */ /* 0x000fe20003f24270 */
[----:B------:R-:W-:Y:S01]  /*b990*/  UMOV UR14, 0x0 ;  /* 0x00000000000e7882 */ /* 0x000fe20000000000 */
[----:B------:R-:W-:Y:S01]  /*b9a0*/  UMOV UR15, 0x10000000 ;  /* 0x10000000000f7882 */ /* 0x000fe20000000000 */
[----:B------:R-:W-:Y:S01]  /*b9b0*/  ISETP.NE.AND P0, PT, R7, 0x5, PT ;  /* 0x000000050700780c */ /* 0x000fe20003f05270 */
[----:B------:R-:W-:-:S03]  /*b9c0*/  VIADD R21, R21, 0x40 ;  /* 0x0000004015157836 */ /* 0x000fc60000000000 */
[----:B------:R-:W-:Y:S02]  /*b9d0*/  SEL R14, RZ, 0x1, P0 ;  /* 0x00000001ff0e7807 */ /* 0x000fe40000000000 */
[----:B------:R-:W-:Y:S01]  /*b9e0*/  UIADD3 UR8, UR5, 0x100, URZ ;  /* 0x0000010005087890 */ /* 0x000fe2000fffe03f */
[----:B------:R-:W-:Y:S02]  /*b9f0*/  SEL R7, R7, RZ, P0 ;  /* 0x000000ff07077207 */ /* 0x000fe40000000000 */
[----:B------:R-:W-:Y:S01]  /*ba00*/  UMOV UR5, 0x30000 ;  /* 0x0003000000057882 */ /* 0x000fe20000000000 */
[----:B------:R-:W-:-:S05]  /*ba10*/  LOP3.LUT R5, R5, R14, RZ, 0x3c, !PT ;  /* 0x0000000e05057212 */ /* 0x000fca00078e3cff */
[----:B------:R0:W-:Y:S02]  /*ba20*/  UTMALDG.3D.MULTICAST [UR8], [UR6], UR5, desc[UR14] ;  /* 0x00000e08060073b4 */ /* 0x0001e40008011805 */
[----:B0-----:R-:W-:Y:S01]  /*ba30*/  UMOV UR8, UR16 ;  /* 0x0000001000087c82 */ /* 0x001fe20008000000 */
[----:B------:R-:W-:Y:S02]  /*ba40*/  UMOV UR11, UR19 ;  /* 0x00000013000b7c82 */ /* 0x000fe40008000000 */
[----:B------:R0:W-:Y:S02]  /*ba50*/  UTMALDG.3D [UR8], [UR24], desc[UR14] ;  /* 0x00000e08180075b4 */ /* 0x0001e40008011000 */
[----:B0-----:R-:W-:Y:S05]  /*ba60*/  @P1 BRA `(.L_x_300) ;  /* 0xfffffffc00441947 */ /* 0x001fea000383ffff */
.L_x_297:
[----:B------:R-:W-:Y:S05]  /*ba70*/  BSYNC B1 ;  /* 0x0000000000017941 */ /* 0x000fea0003800000 */
.L_x_296:
[----:B------:R-:W-:Y:S01]  /*ba80*/  LOP3.LUT P1, RZ, R9, 0xff, RZ, 0xc0, !PT ;  /* 0x000000ff09ff7812 */ /* 0x000fe2000782c0ff */
[C---:B------:R-:W-:Y:S01]  /*ba90*/  IMAD.IADD R6, R10.reuse, 0x1, R3 ;  /* 0x000000010a067824 */ /* 0x040fe200078e0203 */
[----:B------:R-:W-:Y:S01]  /*baa0*/  ULDC.64 UR6, c[0x0][0x650] ;  /* 0x0001940000067ab9 */ /* 0x000fe20000000a00 */
[----:B------:R-:W-:Y:S01]  /*bab0*/  ISETP.GE.U32.AND P2, PT, R10, 0x5, PT ;  /* 0x000000050a00780c */ /* 0x000fe20003f46070 */
[----:B------:R-:W-:Y:S01]  /*bac0*/  BSSY B1, `(.L_x_301) ;  /* 0x000006b000017945 */ /* 0x000fe20003800000 */
[----:B------:R-:W-:Y:S01]  /*bad0*/  MOV R20, 0xffffffff ;  /* 0xffffffff00147802 */ /* 0x000fe20000000f00 */
[----:B------:R-:W-:Y:S01]  /*bae0*/  IMAD.MOV.U32 R13, RZ, RZ, -0x1 ;  /* 0xffffffffff0d7424 */ /* 0x000fe200078e00ff */
[----:B------:R-:W-:Y:S02]  /*baf0*/  ISETP.GT.U32.AND P0, PT, R6, 0x4, PT ;  /* 0x000000040600780c */ /* 0x000fe40003f04070 */
[----:B------:R-:W-:Y:S02]  /*bb00*/  PRMT R9, RZ, 0x7610, R9 ;  /* 0x00007610ff097816 */ /* 0x000fe40000000009 */
[----:B------:R-:W-:-:S02]  /*bb10*/  ISETP.LT.U32.AND P0, PT, R10, 0x5, P0 ;  /* 0x000000050a00780c */ /* 0x000fc40000701070 */
[----:B------:R-:W0:Y:S01]  /*bb20*/  @P1 S2R R11, SR_CgaCtaId ;  /* 0x00000000000b1919 */ /* 0x000e220000008800 */
[----:B------:R-:W-:-:S04]  /*bb30*/  @P1 MOV R4, 0x400 ;  /* 0x0000040000041802 */ /* 0x000fc80000000f00 */
[----:B0-----:R-:W-:Y:S01]  /*bb40*/  @P1 LEA R3, R11, R4, 0x18 ;  /* 0x000000040b031211 */ /* 0x001fe200078ec0ff */
[----:B------:R-:W-:-:S03]  /*bb50*/  IMAD.WIDE.U32 R4, R6, -0x33333333, RZ ;  /* 0xcccccccd06047825 */ /* 0x000fc600078e00ff */
[----:B------:R0:W-:Y:S01]  /*bb60*/  @P1 SYNCS.ARRIVE.TRANS64.A1T0 RZ, [R3+URZ+0x68], RZ ;  /* 0x000068ff03ff19a7 */ /* 0x0001e2000810003f */
[----:B------:R-:W-:Y:S02]  /*bb70*/  IADD3 R16, P1, R16, UR20, RZ ;  /* 0x0000001410107c10 */ /* 0x000fe4000ff3e0ff */
[----:B------:R-:W-:Y:S02]  /*bb80*/  SHF.R.U32.HI R5, RZ, 0x2, R5 ;  /* 0x00000002ff057819 */ /* 0x000fe40000011605 */
[----:B------:R-:W-:Y:S02]  /*bb90*/  IADD3.X R17, R17, UR13, RZ, P1, !PT ;  /* 0x0000000d11117c10 */ /* 0x000fe40008ffe4ff */
[----:B------:R-:W-:Y:S02]  /*bba0*/  PRMT R4, RZ, 0x7610, R4 ;  /* 0x00007610ff047816 */ /* 0x000fe40000000004 */
[----:B0-----:R-:W-:Y:S02]  /*bbb0*/  SEL R3, RZ, 0x1, !P0 ;  /* 0x00000001ff037807 */ /* 0x001fe40004000000 */
[----:B------:R-:W-:-:S02]  /*bbc0*/  ISETP.GE.U32.AND P0, PT, R16, UR6, PT ;  /* 0x0000000610007c0c */ /* 0x000fc4000bf06070 */
[----:B------:R-:W-:Y:S01]  /*bbd0*/  LOP3.LUT R0, R0, R3, RZ, 0x3c, !PT ;  /* 0x0000000300007212 */ /* 0x000fe200078e3cff */
[----:B------:R-:W-:Y:S01]  /*bbe0*/  IMAD R3, R5, -0x5, R6 ;  /* 0xfffffffb05037824 */ /* 0x000fe200078e0206 */
[----:B------:R-:W-:Y:S01]  /*bbf0*/  ISETP.GE.U32.AND.EX P0, PT, R17, UR7, PT, P0 ;  /* 0x0000000711007c0c */ /* 0x000fe2000bf06100 */
[----:B------:R-:W-:Y:S01]  /*bc00*/  IMAD.MOV.U32 R6, RZ, RZ, -0x1 ;  /* 0xffffffffff067424 */ /* 0x000fe200078e00ff */
[----:B------:R-:W-:-:S11]  /*bc10*/  @P2 LOP3.LUT R0, R0, 0x1, R5, 0x78, !PT ;  /* 0x0000000100002812 */ /* 0x000fd600078e7805 */
[----:B------:R-:W-:Y:S05]  /*bc20*/  @P0 BRA `(.L_x_302) ;  /* 0x0000000400500947 */ /* 0x000fea0003800000 */
[----:B------:R-:W0:Y:S01]  /*bc30*/  S2R R15, SR_CTAID.X ;  /* 0x00000000000f7919 */ /* 0x000e220000002500 */
[----:B------:R-:W-:Y:S01]  /*bc40*/  ULDC.64 UR6, c[0x0][0x628] ;  /* 0x00018a0000067ab9 */ /* 0x000fe20000000a00 */
[----:B------:R-:W1:Y:S01]  /*bc50*/  LDC R20, c[0x0][0x144] ;  /* 0x00005100ff147b82 */ /* 0x000e620000000800 */
[----:B------:R-:W-:Y:S01]  /*bc60*/  ISETP.NE.U32.AND P0, PT, RZ, UR6, PT ;  /* 0x00000006ff007c0c */ /* 0x000fe2000bf05070 */
[----:B------:R-:W2:Y:S01]  /*bc70*/  S2R R13, SR_CTAID.Y ;  /* 0x00000000000d7919 */ /* 0x000ea20000002600 */
[----:B------:R-:W-:Y:S01]  /*bc80*/  ULDC UR8, c[0x0][0x630] ;  /* 0x00018c0000087ab9 */ /* 0x000fe20000000800 */
[----:B------:R-:W-:Y:S01]  /*bc90*/  ULDC UR9, c[0x0][0x150] ;  /* 0x0000540000097ab9 */ /* 0x000fe20000000800 */
[----:B------:R-:W-:Y:S01]  /*bca0*/  ISETP.NE.AND.EX P0, PT, RZ, UR7, PT, P0 ;  /* 0x00000007ff007c0c */ /* 0x000fe2000bf05300 */
[----:B------:R-:W-:Y:S02]  /*bcb0*/  IMAD.MOV.U32 R4, RZ, RZ, R16 ;  /* 0x000000ffff047224 */ /* 0x000fe400078e0010 */
[----:B------:R-:W-:Y:S01]  /*bcc0*/  IMAD.MOV.U32 R5, RZ, RZ, R17 ;  /* 0x000000ffff057224 */ /* 0x000fe200078e0011 */
[----:B0-----:R-:W-:-:S09]  /*bcd0*/  I2FP.F32.U32 R22, R15 ;  /* 0x0000000f00167245 */ /* 0x001fd20000201000 */
[----:B------:R-:W-:Y:S05]  /*bce0*/  @!P0 BRA `(.L_x_303) ;  /* 0x0000000000288947 */ /* 0x000fea0003800000 */
[----:B------:R-:W-:Y:S02]  /*bcf0*/  ULDC UR5, c[0x0][0x634] ;  /* 0x00018d0000057ab9 */ /* 0x000fe40000000800 */
[----:B------:R-:W-:-:S05]  /*bd00*/  IADD3 R5, P0, R16, UR5, RZ ;  /* 0x0000000510057c10 */ /* 0x000fca000ff1e0ff */
[----:B------:R-:W-:-:S04]  /*bd10*/  IMAD.X R21, RZ, RZ, R17, P0 ;  /* 0x000000ffff157224 */ /* 0x000fc800000e0611 */
[----:B------:R-:W-:-:S04]  /*bd20*/  IMAD.WIDE.U32 R6, R21, UR6, RZ ;  /* 0x0000000615067c25 */ /* 0x000fc8000f8e00ff */
[----:B------:R-:W-:-:S04]  /*bd30*/  IMAD.WIDE.U32 R6, P0, R5, UR7, R6 ;  /* 0x0000000705067c25 */ /* 0x000fc8000f800006 */
[----:B------:R-:W-:-:S04]  /*bd40*/  IMAD.WIDE.U32 R4, R5, UR6, RZ ;  /* 0x0000000605047c25 */ /* 0x000fc8000f8e00ff */
[----:B------:R-:W-:Y:S01]  /*bd50*/  IMAD.MOV.U32 R4, RZ, RZ, R7 ;  /* 0x000000ffff047224 */ /* 0x000fe200078e0007 */
[----:B------:R-:W-:Y:S01]  /*bd60*/  IADD3 RZ, P1, R5, R6, RZ ;  /* 0x0000000605ff7210 */ /* 0x000fe20007f3e0ff */
[----:B------:R-:W-:-:S04]  /*bd70*/  IMAD.X R5, RZ, RZ, RZ, P0 ;  /* 0x000000ffff057224 */ /* 0x000fc800000e06ff */
[----:B------:R-:W-:-:S08]  /*bd80*/  IMAD.WIDE.U32.X R4, R21, UR7, R4, P1 ;  /* 0x0000000715047c25 */ /* 0x000fd000088e0404 */
.L_x_303:
[----:B------:R-:W-:Y:S01]  /*bd90*/  FMUL R22, R22, UR9 ;  /* 0x0000000916167c20 */ /* 0x000fe20008400000 */
[--C-:B------:R-:W-:Y:S01]  /*bda0*/  SHF.R.U64 R14, R4, UR8, R5.reuse ;  /* 0x00000008040e7c19 */ /* 0x100fe20008001205 */
[----:B------:R-:W-:Y:S01]  /*bdb0*/  ULDC.64 UR6, c[0x0][0x620] ;  /* 0x0001880000067ab9 */ /* 0x000fe20000000a00 */
[----:B------:R-:W-:Y:S01]  /*bdc0*/  SHF.R.U32.HI R4, RZ, UR8, R5 ;  /* 0x00000008ff047c19 */ /* 0x000fe20008011605 */
[----:B------:R-:W-:Y:S01]  /*bdd0*/  ULDC.64 UR8, c[0x0][0x640] ;  /* 0x0001900000087ab9 */ /* 0x000fe20000000a00 */
[----:B------:R-:W-:Y:S01]  /*bde0*/  IADD3 R5, P0, RZ, -R14, RZ ;  /* 0x8000000eff057210 */ /* 0x000fe20007f1e0ff */
[----:B------:R-:W0:Y:S01]  /*bdf0*/  F2I.U32.TRUNC.NTZ R22, R22 ;  /* 0x0000001600167305 */ /* 0x000e22000020f000 */
[----:B------:R-:W-:-:S03]  /*be00*/  ULDC UR5, c[0x0][0x618] ;  /* 0x0001860000057ab9 */ /* 0x000fc60000000800 */
[----:B------:R-:W-:Y:S01]  /*be10*/  IMAD.X R4, RZ, RZ, ~R4, P0 ;  /* 0x000000ffff047224 */ /* 0x000fe200000e0e04 */
[----:B------:R-:W-:-:S03]  /*be20*/  ISETP.NE.U32.AND P0, PT, RZ, UR8, PT ;  /* 0x00000008ff007c0c */ /* 0x000fc6000bf05070 */
[----:B------:R-:W-:Y:S01]  /*be30*/  IMAD R4, R4, UR6, RZ ;  /* 0x0000000604047c24 */ /* 0x000fe2000f8e02ff */
[----:B------:R-:W-:-:S03]  /*be40*/  ISETP.NE.AND.EX P0, PT, RZ, UR9, PT, P0 ;  /* 0x00000009ff007c0c */ /* 0x000fc6000bf05300 */
[C---:B------:R-:W-:Y:S02]  /*be50*/  IMAD R7, R5.reuse, UR7, R4 ;  /* 0x0000000705077c24 */ /* 0x040fe4000f8e0204 */
[----:B------:R-:W-:Y:S01]  /*be60*/  IMAD.WIDE.U32 R4, R5, UR6, R16 ;  /* 0x0000000605047c25 */ /* 0x000fe2000f8e0010 */
[----:B------:R-:W-:-:S03]  /*be70*/  ULDC UR6, c[0x0][0x154] ;  /* 0x0000550000067ab9 */ /* 0x000fc60000000800 */
[----:B0-----:R-:W-:Y:S02]  /*be80*/  IMAD.MOV R6, RZ, RZ, -R22 ;  /* 0x000000ffff067224 */ /* 0x001fe400078e0a16 */
[----:B------:R-:W-:Y:S02]  /*be90*/  IMAD.IADD R5, R5, 0x1, R7 ;  /* 0x0000000105057824 */ /* 0x000fe400078e0207 */
[----:B-1----:R-:W-:Y:S01]  /*bea0*/  IMAD R15, R20, R6, R15 ;  /* 0x00000006140f7224 */ /* 0x002fe200078e020f */
[----:B--2---:R-:W-:Y:S01]  /*beb0*/  I2FP.F32.U32 R6, R13 ;  /* 0x0000000d00067245 */ /* 0x004fe20000201000 */
[----:B------:R-:W0:Y:S01]  /*bec0*/  LDC R20, c[0x0][0x148] ;  /* 0x00005200ff147b82 */ /* 0x000e220000000800 */
[--C-:B------:R-:W-:Y:S02]  /*bed0*/  SHF.R.U64 R21, R4, UR5, R5.reuse ;  /* 0x0000000504157c19 */ /* 0x100fe40008001205 */
[----:B------:R-:W-:Y:S01]  /*bee0*/  SHF.R.U32.HI R4, RZ, UR5, R5 ;  /* 0x00000005ff047c19 */ /* 0x000fe20008011605 */
[----:B------:R-:W-:Y:S01]  /*bef0*/  FMUL R6, R6, UR6 ;  /* 0x0000000606067c20 */ /* 0x000fe20008400000 */
[----:B------:R-:W-:-:S02]  /*bf00*/  ULDC UR5, c[0x0][0x608] ;  /* 0x0001820000057ab9 */ /* 0x000fc40000000800 */
[--C-:B------:R-:W-:Y:S01]  /*bf10*/  SHF.R.U64 R23, R21, UR5, R4.reuse ;  /* 0x0000000515177c19 */ /* 0x100fe20008001204 */
[----:B------:R1:W2:Y:S01]  /*bf20*/  F2I.U32.TRUNC.NTZ R24, R6 ;  /* 0x0000000600187305 */ /* 0x0002a2000020f000 */
[----:B------:R-:W-:Y:S01]  /*bf30*/  SHF.R.U32.HI R4, RZ, UR5, R4 ;  /* 0x00000005ff047c19 */ /* 0x000fe20008011604 */
[----:B------:R-:W-:-:S03]  /*bf40*/  ULDC UR5, c[0x0][0x658] ;  /* 0x0001960000057ab9 */ /* 0x000fc60000000800 */
[--C-:B------:R-:W-:Y:S02]  /*bf50*/  SHF.R.U32.HI R25, RZ, UR5, R4.reuse ;  /* 0x00000005ff197c19 */ /* 0x100fe40008011604 */
[----:B------:R-:W-:-:S03]  /*bf60*/  SHF.R.U64 R22, R23, UR5, R4 ;  /* 0x0000000517167c19 */ /* 0x000fc60008001204 */
[----:B------:R-:W-:Y:S01]  /*bf70*/  IMAD.MOV.U32 R5, RZ, RZ, R25 ;  /* 0x000000ffff057224 */ /* 0x000fe200078e0019 */
[----:B------:R-:W-:Y:S01]  /*bf80*/  MOV R4, R22 ;  /* 0x0000001600047202 */ /* 0x000fe20000000f00 */
[----:B-1----:R-:W-:Y:S06]  /*bf90*/  @!P0 BRA `(.L_x_304) ;  /* 0x0000000000288947 */ /* 0x002fec0003800000 */
        /* <DEDUP_REMOVED lines=10> */
.L_x_304:
[----:B------:R-:W-:Y:S01]  /*c040*/  ISETP.NE.AND P0, PT, R2, 0x1, PT ;  /* 0x000000010200780c */ /* 0x000fe20003f05270 */
[----:B------:R-:W-:Y:S01]  /*c050*/  ULDC UR5, c[0x0][0x648] ;  /* 0x0001920000057ab9 */ /* 0x000fe20000000800 */
[----:B------:R-:W-:Y:S01]  /*c060*/  LOP3.LUT R23, R23, UR17, RZ, 0xc0, !PT ;  /* 0x0000001117177c12 */ /* 0x000fe2000f8ec0ff */
[----:B--2---:R-:W-:Y:S01]  /*c070*/  IMAD.MOV R24, RZ, RZ, -R24 ;  /* 0x000000ffff187224 */ /* 0x004fe200078e0a18 */
[----:B------:R-:W-:Y:S01]  /*c080*/  SHF.R.U64 R4, R4, UR5, R5 ;  /* 0x0000000504047c19 */ /* 0x000fe20008001205 */
[----:B------:R-:W-:Y:S01]  /*c090*/  ULDC UR5, c[0x0][0x638] ;  /* 0x00018e0000057ab9 */ /* 0x000fe20000000800 */
[----:B------:R-:W-:Y:S01]  /*c0a0*/  LOP3.LUT R21, R21, UR4, RZ, 0xc0, !PT ;  /* 0x0000000415157c12 */ /* 0x000fe2000f8ec0ff */
[----:B------:R-:W-:Y:S01]  /*c0b0*/  ULDC UR6, c[0x0][0x610] ;  /* 0x0001840000067ab9 */ /* 0x000fe20000000800 */
[----:B------:R-:W-:Y:S02]  /*c0c0*/  IMAD.MOV.U32 R6, RZ, RZ, R14 ;  /* 0x000000ffff067224 */ /* 0x000fe400078e000e */
[----:B------:R-:W-:-:S02]  /*c0d0*/  IMAD.MOV R5, RZ, RZ, -R4 ;  /* 0x000000ffff057224 */ /* 0x000fc400078e0a04 */
[----:B------:R-:W-:Y:S02]  /*c0e0*/  IMAD R4, R4, UR18, R23 ;  /* 0x0000001204047c24 */ /* 0x000fe4000f8e0217 */
[----:B0-----:R-:W-:Y:S02]  /*c0f0*/  @P0 IMAD R15, R20, R24, R13 ;  /* 0x00000018140f0224 */ /* 0x001fe400078e020d */
[----:B------:R-:W-:Y:S01]  /*c100*/  IMAD R22, R5, UR5, R22 ;  /* 0x0000000505167c24 */ /* 0x000fe2000f8e0216 */
[----:B------:R-:W-:Y:S01]  /*c110*/  ULDC UR5, c[0x0][0x600] ;  /* 0x0001800000057ab9 */ /* 0x000fe20000000800 */
[----:B------:R-:W-:Y:S02]  /*c120*/  IMAD R15, R4, UR6, R15 ;  /* 0x00000006040f7c24 */ /* 0x000fe4000f8e020f */
[----:B------:R-:W-:Y:S02]  /*c130*/  IMAD R22, R22, UR5, R21 ;  /* 0x0000000516167c24 */ /* 0x000fe4000f8e0215 */
[----:B------:R-:W-:-:S03]  /*c140*/  IMAD.MOV.U32 R4, RZ, RZ, 0x1 ;  /* 0x00000001ff047424 */ /* 0x000fc600078e00ff */
[----:B------:R-:W-:Y:S02]  /*c150*/  SEL R13, R22, R15, !P0 ;  /* 0x0000000f160d7207 */ /* 0x000fe40004000000 */
[----:B------:R-:W-:-:S07]  /*c160*/  SEL R20, R15, R22, !P0 ;  /* 0x000000160f147207 */ /* 0x000fce0004000000 */
.L_x_302:
[----:B------:R-:W-:Y:S05]  /*c170*/  BSYNC B1 ;  /* 0x0000000000017941 */ /* 0x000fea0003800000 */
.L_x_301:
[----:B------:R-:W-:-:S13]  /*c180*/  LOP3.LUT P0, RZ, R4, 0xff, RZ, 0xc0, !PT ;  /* 0x000000ff04ff7812 */ /* 0x000fda000780c0ff */
[----:B------:R-:W-:Y:S05]  /*c190*/  @P0 BRA `(.L_x_305) ;  /* 0xfffffff400400947 */ /* 0x000fea000383ffff */
[----:B------:R-:W-:Y:S05]  /*c1a0*/  BSYNC B0 ;  /* 0x0000000000007941 */ /* 0x000fea0003800000 */
.L_x_294:
[----:B------:R-:W-:-:S03]  /*c1b0*/  UMOV UR5, 0xffffffff ;  /* 0xffffffff00057882 */ /* 0x000fc60000000000 */
[----:B------:R-:W-:Y:S05]  /*c1c0*/  BRA.DIV UR5, `(.L_x_306) ;  /* 0x0000000605387947 */ /* 0x000fea000b800000 */
[----:B------:R-:W-:-:S13]  /*c1d0*/  ELECT P6, URZ, PT ;  /* 0x00000000003f782f */ /* 0x000fda00038c0000 */
.L_x_321:
[----:B------:R-:W-:Y:S04]  /*c1e0*/  BSSY B0, `(.L_x_307) ;  /* 0x0000034000007945 */ /* 0x000fe80003800000 */
[----:B------:R-:W-:Y:S05]  /*c1f0*/  @!P6 BRA `(.L_x_308) ;  /* 0x0000000000c8e947 */ /* 0x000fea0003800000 */
[----:B------:R-:W-:-:S04]  /*c200*/  LOP3.LUT R19, R19, 0x2, RZ, 0xfc, !PT ;  /* 0x0000000213137812 */ /* 0x000fc800078efcff */
[----:B------:R-:W-:-:S13]  /*c210*/  ISETP.NE.AND P0, PT, R19, 0x3, PT ;  /* 0x000000031300780c */ /* 0x000fda0003f05270 */
[----:B------:R-:W-:Y:S05]  /*c220*/  @!P0 BRA `(.L_x_309) ;  /* 0x0000000000048947 */ /* 0x000fea0003800000 */
[----:B------:R-:W-:Y:S01]  /*c230*/  BPT.TRAP 0x1 ;  /* 0x000000040000795c */ /* 0x000fe20000300000 */
.L_x_309:
[----:B------:R-:W0:Y:S01]  /*c240*/  S2R R5, SR_CgaCtaId ;  /* 0x0000000000057919 */ /* 0x000e220000008800 */
[----:B------:R-:W-:Y:S02]  /*c250*/  MOV R2, 0x400 ;  /* 0x0000040000027802 */ /* 0x000fe40000000f00 */
[----:B------:R-:W-:Y:S02]  /*c260*/  SHF.L.U32 R4, R0, 0x1f, RZ ;  /* 0x0000001f00047819 */ /* 0x000fe400000006ff */
[----:B0-----:R-:W-:-:S05]  /*c270*/  LEA R2, R5, R2, 0x18 ;  /* 0x0000000205027211 */ /* 0x001fca00078ec0ff */
[----:B------:R-:W-:-:S04]  /*c280*/  VIADD R2, R2, 0x28 ;  /* 0x0000002802027836 */ /* 0x000fc80000000000 */
[C---:B------:R-:W-:Y:S01]  /*c290*/  IMAD R7, R3.reuse, 0x8, R2 ;  /* 0x0000000803077824 */ /* 0x040fe200078e0202 */
[----:B------:R-:W-:-:S03]  /*c2a0*/  IADD3 R3, R3, 0x1, RZ ;  /* 0x0000000103037810 */ /* 0x000fc60007ffe0ff */
[----:B------:R-:W0:Y:S01]  /*c2b0*/  SYNCS.PHASECHK.TRANS64.TRYWAIT P0, [R7+URZ], R4 ;  /* 0x00000004070075a7 */ /* 0x000e22000800017f */
[----:B------:R-:W-:-:S04]  /*c2c0*/  ISETP.NE.AND P1, PT, R3, 0x5, PT ;  /* 0x000000050300780c */ /* 0x000fc80003f25270 */
[----:B------:R-:W-:Y:S02]  /*c2d0*/  SEL R5, RZ, 0x1, P1 ;  /* 0x00000001ff057807 */ /* 0x000fe40000800000 */
[----:B------:R-:W-:Y:S02]  /*c2e0*/  SEL R3, R3, RZ, P1 ;  /* 0x000000ff03037207 */ /* 0x000fe40000800000 */
[----:B------:R-:W-:-:S03]  /*c2f0*/  LOP3.LUT R6, R0, R5, RZ, 0x3c, !PT ;  /* 0x0000000500067212 */ /* 0x000fc600078e3cff */
[----:B------:R-:W-:Y:S01]  /*c300*/  IMAD R8, R3, 0x8, R2 ;  /* 0x0000000803087824 */ /* 0x000fe200078e0202 */
[----:B------:R-:W-:Y:S01]  /*c310*/  SHF.L.U32 R5, R6, 0x1f, RZ ;  /* 0x0000001f06057819 */ /* 0x000fe200000006ff */
[----:B0-----:R-:W-:Y:S06]  /*c320*/  @!P0 BRA `(.L_x_310) ;  /* 0x0000000400008947 */ /* 0x001fec0003800000 */
.L_x_322:
[----:B------:R-:W1:Y:S01]  /*c330*/  SYNCS.PHASECHK.TRANS64.TRYWAIT P0, [R8+URZ], R5 ;  /* 0x00000005080075a7 */ /* 0x000e62000800017f */
[----:B------:R-:W-:-:S05]  /*c340*/  VIADD R0, R3, 0x1 ;  /* 0x0000000103007836 */ /* 0x000fca0000000000 */
[----:B------:R-:W-:-:S04]  /*c350*/  ISETP.NE.AND P1, PT, R0, 0x5, PT ;  /* 0x000000050000780c */ /* 0x000fc80003f25270 */
[----:B------:R-:W-:Y:S02]  /*c360*/  SEL R3, RZ, 0x1, P1 ;  /* 0x00000001ff037807 */ /* 0x000fe40000800000 */
[----:B0-----:R-:W-:Y:S02]  /*c370*/  SEL R7, R0, RZ, P1 ;  /* 0x000000ff00077207 */ /* 0x001fe40000800000 */
[----:B------:R-:W-:-:S03]  /*c380*/  LOP3.LUT R6, R6, R3, RZ, 0x3c, !PT ;  /* 0x0000000306067212 */ /* 0x000fc600078e3cff */
[----:B------:R-:W-:Y:S01]  /*c390*/  IMAD R9, R7, 0x8, R2 ;  /* 0x0000000807097824 */ /* 0x000fe200078e0202 */
[----:B------:R-:W-:Y:S01]  /*c3a0*/  SHF.L.U32 R4, R6, 0x1f, RZ ;  /* 0x0000001f06047819 */ /* 0x000fe200000006ff */
[----:B-1----:R-:W-:Y:S06]  /*c3b0*/  @!P0 BRA `(.L_x_311) ;  /* 0x0000000000f08947 */ /* 0x002fec0003800000 */
.L_x_323:
[----:B------:R-:W1:Y:S01]  /*c3c0*/  SYNCS.PHASECHK.TRANS64.TRYWAIT P0, [R9+URZ], R4 ;  /* 0x00000004090075a7 */ /* 0x000e62000800017f */
[----:B------:R-:W-:-:S05]  /*c3d0*/  VIADD R0, R7, 0x1 ;  /* 0x0000000107007836 */ /* 0x000fca0000000000 */
[----:B------:R-:W-:-:S04]  /*c3e0*/  ISETP.NE.AND P1, PT, R0, 0x5, PT ;  /* 0x000000050000780c */ /* 0x000fc80003f25270 */
[----:B------:R-:W-:Y:S02]  /*c3f0*/  SEL R3, RZ, 0x1, P1 ;  /* 0x00000001ff037807 */ /* 0x000fe40000800000 */
[----:B------:R-:W-:Y:S02]  /*c400*/  SEL R7, R0, RZ, P1 ;  /* 0x000000ff00077207 */ /* 0x000fe40000800000 */
[----:B------:R-:W-:-:S03]  /*c410*/  LOP3.LUT R11, R6, R3, RZ, 0x3c, !PT ;  /* 0x00000003060b7212 */ /* 0x000fc600078e3cff */
[----:B------:R-:W-:Y:S01]  /*c420*/  IMAD R6, R7, 0x8, R2 ;  /* 0x0000000807067824 */ /* 0x000fe200078e0202 */
[----:B0-----:R-:W-:Y:S01]  /*c430*/  SHF.L.U32 R5, R11, 0x1f, RZ ;  /* 0x0000001f0b057819 */ /* 0x001fe200000006ff */
[----:B-1----:R-:W-:Y:S06]  /*c440*/  @!P0 BRA `(.L_x_312) ;  /* 0x0000000000e08947 */ /* 0x002fec0003800000 */
.L_x_324:
[----:B------:R-:W1:Y:S01]  /*c450*/  SYNCS.PHASECHK.TRANS64.TRYWAIT P0, [R6+URZ], R5 ;  /* 0x00000005060075a7 */ /* 0x000e62000800017f */
[----:B------:R-:W-:-:S05]  /*c460*/  VIADD R0, R7, 0x1 ;  /* 0x0000000107007836 */ /* 0x000fca0000000000 */
[----:B------:R-:W-:-:S04]  /*c470*/  ISETP.NE.AND P1, PT, R0, 0x5, PT ;  /* 0x000000050000780c */ /* 0x000fc80003f25270 */
[----:B0-----:R-:W-:Y:S02]  /*c480*/  SEL R4, RZ, 0x1, P1 ;  /* 0x00000001ff047807 */ /* 0x001fe40000800000 */
[----:B------:R-:W-:Y:S02]  /*c490*/  SEL R3, R0, RZ, P1 ;  /* 0x000000ff00037207 */ /* 0x000fe40000800000 */
[----:B------:R-:W-:Y:S01]  /*c4a0*/  LOP3.LUT R0, R11, R4, RZ, 0x3c, !PT ;  /* 0x000000040b007212 */ /* 0x000fe200078e3cff */
[----:B-1----:R-:W-:Y:S06]  /*c4b0*/  @!P0 BRA `(.L_x_313) ;  /* 0x0000000000d88947 */ /* 0x002fec0003800000 */
.L_x_325:
[----:B------:R-:W-:Y:S01]  /*c4c0*/  IMAD R3, R3, 0x8, R2 ;  /* 0x0000000803037824 */ /* 0x000fe200078e0202 */
[----:B------:R-:W-:-:S07]  /*c4d0*/  SHF.L.U32 R0, R0, 0x1f, RZ ;  /* 0x0000001f00007819 */ /* 0x000fce00000006ff */
.L_x_314:
[----:B-1----:R1:W2:Y:S02]  /*c4e0*/  SYNCS.PHASECHK.TRANS64.TRYWAIT P0, [R3+URZ], R0 ;  /* 0x00000000030075a7 */ /* 0x0022a4000800017f */
[----:B--2---:R-:W-:Y:S05]  /*c4f0*/  @!P0 NANOSLEEP.SYNCS 0x989680 ;  /* 0x009896800000895d */ /* 0x004fea0003900000 */
[----:B------:R-:W2:Y:S02]  /*c500*/  @!P0 SYNCS.PHASECHK.TRANS64 P0, [R3+URZ], R0 ;  /* 0x00000000030085a7 */ /* 0x000ea4000800007f */
[----:B--2---:R-:W-:Y:S05]  /*c510*/  @!P0 BRA `(.L_x_314) ;  /* 0xfffffffc00f08947 */ /* 0x004fea000383ffff */
.L_x_308:
[----:B------:R-:W-:Y:S05]  /*c520*/  BSYNC B0 ;  /* 0x0000000000007941 */ /* 0x000fea0003800000 */
.L_x_307:
[----:B------:R-:W-:Y:S05]  /*c530*/  EXIT ;  /* 0x000000000000794d */ /* 0x000fea0003800000 */
.L_x_21:
[----:B---3--:R3:W4:Y:S02]  /*c540*/  SYNCS.PHASECHK.TRANS64.TRYWAIT P1, [R3+URZ], R0 ;  /* 0x00000000030075a7 */ /* 0x008724000802017f */
[----:B----4-:R-:W-:Y:S05]  /*c550*/  @!P1 NANOSLEEP.SYNCS 0x989680 ;  /* 0x009896800000995d */ /* 0x010fea0003900000 */
[----:B------:R-:W4:Y:S02]  /*c560*/  @!P1 SYNCS.PHASECHK.TRANS64 P1, [R3+URZ], R0 ;  /* 0x00000000030095a7 */ /* 0x000f24000802007f */
[----:B----4-:R-:W-:Y:S05]  /*c570*/  @!P1 BRA `(.L_x_21) ;  /* 0xfffffffc00f09947 */ /* 0x010fea000383ffff */
[----:B------:R-:W-:Y:S05]  /*c580*/  BRA `(.L_x_20) ;  /* 0xffffff4c00d07947 */ /* 0x000fea000383ffff */
.L_x_26:
[----:B-1----:R1:W2:Y:S02]  /*c590*/  SYNCS.PHASECHK.TRANS64.TRYWAIT P1, [R5+URZ], R4 ;  /* 0x00000004050075a7 */ /* 0x0022a4000802017f */
[----:B--2---:R-:W-:Y:S05]  /*c5a0*/  @!P1 NANOSLEEP.SYNCS 0x989680 ;  /* 0x009896800000995d */ /* 0x004fea0003900000 */
[----:B------:R-:W2:Y:S02]  /*c5b0*/  @!P1 SYNCS.PHASECHK.TRANS64 P1, [R5+URZ], R4 ;  /* 0x00000004050095a7 */ /* 0x000ea4000802007f */
[----:B--2---:R-:W-:Y:S05]  /*c5c0*/  @!P1 BRA `(.L_x_26) ;  /* 0xfffffffc00f09947 */ /* 0x004fea000383ffff */
[----:B------:R-:W-:Y:S05]  /*c5d0*/  BRA `(.L_x_25) ;  /* 0xffffff5400107947 */ /* 0x000fea000383ffff */
.L_x_295:
[----:B------:R-:W-:Y:S01]  /*c5e0*/  BSSY B1, `(.L_x_315) ;  /* 0x0000006000017945 */ /* 0x000fe20003800000 */
[----:B------:R-:W-:-:S07]  /*c5f0*/  IMAD.MOV.U32 R15, RZ, RZ, -0x1 ;  /* 0xffffffffff0f7424 */ /* 0x000fce00078e00ff */
[----:B------:R-:W-:Y:S05]  /*c600*/  WARPSYNC.COLLECTIVE R15, `(.L_x_316) ;  /* 0x000000000f0c7348 */ /* 0x000fea0003c00000 */
[----:B------:R-:W-:Y:S02]  /*c610*/  ELECT P6, UR62, PT ;  /* 0x00000000003e782f */ /* 0x000fe400038c0000 */
[----:B------:R-:W-:Y:S01]  /*c620*/  MOV R14, UR62 ;  /* 0x0000003e000e7c02 */ /* 0x000fe20008000f00 */
[----:B------:R-:W-:Y:S10]  /*c630*/  ENDCOLLECTIVE ;  /* 0x000000000000791b */ /* 0x000ff40003800000 */
.L_x_316:
[----:B------:R-:W-:Y:S05]  /*c640*/  BSYNC B1 ;  /* 0x0000000000017941 */ /* 0x000fea0003800000 */
.L_x_315:
[----:B------:R-:W-:Y:S05]  /*c650*/  BRA `(.L_x_317) ;  /* 0xfffffff0001c7947 */ /* 0x000fea000383ffff */
.L_x_298:
[----:B-1----:R1:W2:Y:S02]  /*c660*/  SYNCS.PHASECHK.TRANS64.TRYWAIT P0, [R22+URZ+0x28], R13 ;  /* 0x0000280d160075a7 */ /* 0x0022a4000800017f */
[----:B--2---:R-:W-:Y:S05]  /*c670*/  @!P0 NANOSLEEP.SYNCS 0x989680 ;  /* 0x009896800000895d */ /* 0x004fea0003900000 */
[----:B------:R-:W2:Y:S02]  /*c680*/  @!P0 SYNCS.PHASECHK.TRANS64 P0, [R22+URZ+0x28], R13 ;  /* 0x0000280d160085a7 */ /* 0x000ea4000800007f */
[----:B--2---:R-:W-:Y:S05]  /*c690*/  @!P0 BRA `(.L_x_298) ;  /* 0xfffffffc00f08947 */ /* 0x004fea000383ffff */
[----:B------:R-:W-:Y:S05]  /*c6a0*/  BRA `(.L_x_318) ;  /* 0xfffffff0005c7947 */ /* 0x000fea000383ffff */
.L_x_306:
[----:B------:R-:W-:Y:S01]  /*c6b0*/  BSSY B0, `(.L_x_319) ;  /* 0x0000006000007945 */ /* 0x000fe20003800000 */
[----:B------:R-:W-:-:S07]  /*c6c0*/  IMAD.MOV.U32 R15, RZ, RZ, -0x1 ;  /* 0xffffffffff0f7424 */ /* 0x000fce00078e00ff */
[----:B------:R-:W-:Y:S05]  /*c6d0*/  WARPSYNC.COLLECTIVE R15, `(.L_x_320) ;  /* 0x000000000f0c7348 */ /* 0x000fea0003c00000 */
[----:B------:R-:W-:Y:S02]  /*c6e0*/  ELECT P6, UR62, PT ;  /* 0x00000000003e782f */ /* 0x000fe400038c0000 */
[----:B------:R-:W-:Y:S01]  /*c6f0*/  MOV R14, UR62 ;  /* 0x0000003e000e7c02 */ /* 0x000fe20008000f00 */
[----:B------:R-:W-:Y:S10]  /*c700*/  ENDCOLLECTIVE ;  /* 0x000000000000791b */ /* 0x000ff40003800000 */
.L_x_320:
[----:B------:R-:W-:Y:S05]  /*c710*/  BSYNC B0 ;  /* 0x0000000000007941 */ /* 0x000fea0003800000 */
.L_x_319:
[----:B------:R-:W-:Y:S05]  /*c720*/  BRA `(.L_x_321) ;  /* 0xfffffff800ac7947 */ /* 0x000fea000383ffff */
.L_x_310:
[----:B0-----:R0:W1:Y:S02]  /*c730*/  SYNCS.PHASECHK.TRANS64.TRYWAIT P0, [R7+URZ], R4 ;  /* 0x00000004070075a7 */ /* 0x001064000800017f */
[----:B-1----:R-:W-:Y:S05]  /*c740*/  @!P0 NANOSLEEP.SYNCS 0x989680 ;  /* 0x009896800000895d */ /* 0x002fea0003900000 */
[----:B------:R-:W1:Y:S02]  /*c750*/  @!P0 SYNCS.PHASECHK.TRANS64 P0, [R7+URZ], R4 ;  /* 0x00000004070085a7 */ /* 0x000e64000800007f */
[----:B-1----:R-:W-:Y:S05]  /*c760*/  @!P0 BRA `(.L_x_310) ;  /* 0xfffffffc00f08947 */ /* 0x002fea000383ffff */
[----:B------:R-:W-:Y:S05]  /*c770*/  BRA `(.L_x_322) ;  /* 0xfffffff800ec7947 */ /* 0x000fea000383ffff */
.L_x_311:
[----:B0-----:R0:W1:Y:S02]  /*c780*/  SYNCS.PHASECHK.TRANS64.TRYWAIT P0, [R8+URZ], R5 ;  /* 0x00000005080075a7 */ /* 0x001064000800017f */
[----:B-1----:R-:W-:Y:S05]  /*c790*/  @!P0 NANOSLEEP.SYNCS 0x989680 ;  /* 0x009896800000895d */ /* 0x002fea0003900000 */
[----:B------:R-:W1:Y:S02]  /*c7a0*/  @!P0 SYNCS.PHASECHK.TRANS64 P0, [R8+URZ], R5 ;  /* 0x00000005080085a7 */ /* 0x000e64000800007f */
[----:B-1----:R-:W-:Y:S05]  /*c7b0*/  @!P0 BRA `(.L_x_311) ;  /* 0xfffffffc00f08947 */ /* 0x002fea000383ffff */
[----:B------:R-:W-:Y:S05]  /*c7c0*/  BRA `(.L_x_323) ;  /* 0xfffffff800fc7947 */ /* 0x000fea000383ffff */
.L_x_312:
[----:B0-----:R0:W1:Y:S02]  /*c7d0*/  SYNCS.PHASECHK.TRANS64.TRYWAIT P0, [R9+URZ], R4 ;  /* 0x00000004090075a7 */ /* 0x001064000800017f */
[----:B-1----:R-:W-:Y:S05]  /*c7e0*/  @!P0 NANOSLEEP.SYNCS 0x989680 ;  /* 0x009896800000895d */ /* 0x002fea0003900000 */
[----:B------:R-:W1:Y:S02]  /*c7f0*/  @!P0 SYNCS.PHASECHK.TRANS64 P0, [R9+URZ], R4 ;  /* 0x00000004090085a7 */ /* 0x000e64000800007f */
[----:B-1----:R-:W-:Y:S05]  /*c800*/  @!P0 BRA `(.L_x_312) ;  /* 0xfffffffc00f08947 */ /* 0x002fea000383ffff */
[----:B------:R-:W-:Y:S05]  /*c810*/  BRA `(.L_x_324) ;  /* 0xfffffffc000c7947 */ /* 0x000fea000383ffff */
.L_x_313:
[----:B0-----:R0:W1:Y:S02]  /*c820*/  SYNCS.PHASECHK.TRANS64.TRYWAIT P0, [R6+URZ], R5 ;  /* 0x00000005060075a7 */ /* 0x001064000800017f */
[----:B-1----:R-:W-:Y:S05]  /*c830*/  @!P0 NANOSLEEP.SYNCS 0x989680 ;  /* 0x009896800000895d */ /* 0x002fea0003900000 */
[----:B------:R-:W1:Y:S02]  /*c840*/  @!P0 SYNCS.PHASECHK.TRANS64 P0, [R6+URZ], R5 ;  /* 0x00000005060085a7 */ /* 0x000e64000800007f */
[----:B-1----:R-:W-:Y:S05]  /*c850*/  @!P0 BRA `(.L_x_313) ;  /* 0xfffffffc00f08947 */ /* 0x002fea000383ffff */
[----:B------:R-:W-:Y:S05]  /*c860*/  BRA `(.L_x_325) ;  /* 0xfffffffc00147947 */ /* 0x000fea000383ffff */
.L_x_326:
[----:B------:R-:W-:-:S00]  /*c870*/  BRA `(.L_x_326) ;  /* 0xfffffffc00fc7947 */ /* 0x000fc0000383ffff */
[----:B------:R-:W-:-:S00]  /*c880*/  NOP ;  /* 0x0000000000007918 */ /* 0x000fc00000000000 */
[----:B------:R-:W-:-:S00]  /*c890*/  NOP ;  /* 0x0000000000007918 */ /* 0x000fc00000000000 */
[----:B------:R-:W-:-:S00]  /*c8a0*/  NOP ;  /* 0x0000000000007918 */ /* 0x000fc00000000000 */
[----:B------:R-:W-:-:S00]  /*c8b0*/  NOP ;  /* 0x0000000000007918 */ /* 0x000fc00000000000 */
[----:B------:R-:W-:-:S00]  /*c8c0*/  NOP ;  /* 0x0000000000007918 */ /* 0x000fc00000000000 */
[----:B------:R-:W-:-:S00]  /*c8d0*/  NOP ;  /* 0x0000000000007918 */ /* 0x000fc00000000000 */
[----:B------:R-:W-:-:S00]  /*c8e0*/  NOP ;  /* 0x0000000000007918 */ /* 0x000fc00000000000 */
[----:B------:R-:W-:-:S00]  /*c8f0*/  NOP ;  /* 0x0000000000007918 */ /* 0x000fc00000000000 */
.L_x_327:


//--------------------- .nv.global.init           --------------------------
	.section	.nv.global.init,"aw",@progbits
.nv.global.init:
	.type		$str$22,@object
	.size		$str$22,($str$23 - $str$22)
$str$22:
        /*0000*/ 	.byte	0x6b, 0x5f, 0x74, 0x69, 0x6c, 0x65, 0x5f, 0x63, 0x6f, 0x75, 0x6e, 0x74, 0x20, 0x3e, 0x3d, 0x20
        /*0010*/ 	.byte	0x31, 0x00
	.type		$str$23,@object
	.size		$str$23,(__unnamed_1 - $str$23)
$str$23:
        /*0012*/ 	.byte	0x2f, 0x74, 0x6d, 0x70, 0x2f, 0x63, 0x75, 0x74, 0x6c, 0x61, 0x73, 0x73, 0x5f, 0x73, 0x77, 0x65
        /*0022*/ 	.byte	0x65, 0x70, 0x5f, 0x73, 0x72, 0x63, 0x2f, 0x69, 0x6e, 0x63, 0x6c, 0x75, 0x64, 0x65, 0x2f, 0x63
        /*0032*/ 	.byte	0x75, 0x74, 0x6c, 0x61, 0x73, 0x73, 0x2f, 0x67, 0x65, 0x6d, 0x6d, 0x2f, 0x63, 0x6f, 0x6c, 0x6c
        /*0042*/ 	.byte	0x65, 0x63, 0x74, 0x69, 0x76, 0x65, 0x2f, 0x73, 0x6d, 0x39, 0x30, 0x5f, 0x6d, 0x6d, 0x61, 0x5f
        /*0052*/ 	.byte	0x74, 0x6d, 0x61, 0x5f, 0x67, 0x6d, 0x6d, 0x61, 0x5f, 0x73, 0x73, 0x5f, 0x77, 0x61, 0x72, 0x70
        /*0062*/ 	.byte	0x73, 0x70, 0x65, 0x63, 0x69, 0x61, 0x6c, 0x69, 0x7a, 0x65, 0x64, 0x2e, 0x68, 0x70, 0x70, 0x00
	.type		__unnamed_1,@object
	.size		__unnamed_1,(.L_0 - __unnamed_1)
__unnamed_1:
        /*0072*/ 	.byte	0x76, 0x6f, 0x69, 0x64, 0x20, 0x63, 0x75, 0x74, 0x6c, 0x61, 0x73, 0x73, 0x3a, 0x3a, 0x67, 0x65
        /* <DEDUP_REMOVED lines=181> */
        /*0bd2*/ 	.byte	0x00
.L_0:


//--------------------- .nv.shared._ZN7cutlass13device_kernelINS_4gemm6kernel13GemmUniversalIN4cute5tupleIJiiiiEEENS1_10collective13CollectiveMmaINS1_34MainloopSm90TmaGmmaWarpSpecializedILi5ENS5_IJNS4_1CILi1EEENSA_ILi2EEESB_EEENS1_35KernelTmaWarpSpecializedCooperativeEEENS5_IJNSA_ILi256EEENSA_ILi128EEENSA_ILi64EEEEEENS_10bfloat16_tENS5_IJlSB_lEEESK_SL_NS4_8TiledMMAINS4_8MMA_AtomIJNS4_4SM904GMMA28MMA_64x128x16_F32BF16BF16_SSILNSP_5MajorE0ELSR_0ELNSP_7ScaleInE1ELSS_1EEEEEENS4_6LayoutINS5_IJSC_SB_SB_EEENS5_IJSB_NSA_ILi0EEESX_EEEEENS5_IJNS4_10UnderscoreES10_S10_EEEEENS4_23SM90_TMA_LOAD_MULTICASTENS4_14ComposedLayoutINS4_7SwizzleILi3ELi4ELi3EEENS4_18smem_ptr_flag_bitsILi16EEENSV_INS5_IJNSA_ILi8EEESI_EEENS5_IJSI_SB_EEEEEEEvNS4_8identityENS4_13SM90_TMA_LOADES1D_vS1E_EENS_8epilogue10collective6detail29Sm90TmaWarpSpecializedAdapterINS1I_15DefaultEpilogueISK_SL_SL_NS1H_6thread17LinearCombinationISK_Li1EffLNS1M_9ScaleType4KindE0ELNS_15FloatRoundStyleE2ESK_EENS1_15EpilogueDefaultEEEEEvvEEEEvNT_6ParamsE --------------------------
	.section	.nv.shared._ZN7cutlass13device_kernelINS_4gemm6kernel13GemmUniversalIN4cute5tupleIJiiiiEEENS1_10collective13CollectiveMmaINS1_34MainloopSm90TmaGmmaWarpSpecializedILi5ENS5_IJNS4_1CILi1EEENSA_ILi2EEESB_EEENS1_35KernelTmaWarpSpecializedCooperativeEEENS5_IJNSA_ILi256EEENSA_ILi128EEENSA_ILi64EEEEEENS_10bfloat16_tENS5_IJlSB_lEEESK_SL_NS4_8TiledMMAINS4_8MMA_AtomIJNS4_4SM904GMMA28MMA_64x128x16_F32BF16BF16_SSILNSP_5MajorE0ELSR_0ELNSP_7ScaleInE1ELSS_1EEEEEENS4_6LayoutINS5_IJSC_SB_SB_EEENS5_IJSB_NSA_ILi0EEESX_EEEEENS5_IJNS4_10UnderscoreES10_S10_EEEEENS4_23SM90_TMA_LOAD_MULTICASTENS4_14ComposedLayoutINS4_7SwizzleILi3ELi4ELi3EEENS4_18smem_ptr_flag_bitsILi16EEENSV_INS5_IJNSA_ILi8EEESI_EEENS5_IJSI_SB_EEEEEEEvNS4_8identityENS4_13SM90_TMA_LOADES1D_vS1E_EENS_8epilogue10collective6detail29Sm90TmaWarpSpecializedAdapterINS1I_15DefaultEpilogueISK_SL_SL_NS1H_6thread17LinearCombinationISK_Li1EffLNS1M_9ScaleType4KindE0ELNS_15FloatRoundStyleE2ESK_EENS1_15EpilogueDefaultEEEEEvvEEEEvNT_6ParamsE,"aw",@nobits
	.sectionflags	@""
	.align	16
	.zero		1024


//--------------------- .nv.shared.reserved.0     --------------------------
	.section	.nv.shared.reserved.0,"aw",@nobits
	.weak		__nv_reservedSMEM_offset_0_alias
	.size		__nv_reservedSMEM_offset_0_alias, 0, 0
	.other		__nv_reservedSMEM_offset_0_alias,@"STO_CUDA_RESERVED_SHARED STV_DEFAULT"
__nv_reservedSMEM_offset_0_alias:
	.zero		0


//--------------------- .nv.global                --------------------------
	.section	.nv.global,"aw",@nobits
.nv.global:
	.type		_ZN39_INTERNAL_08d0de47_4_k_cu_cfa20ab0_31014cute1_E,@object
	.size		_ZN39_INTERNAL_08d0de47_4_k_cu_cfa20ab0_31014cute1_E,(_ZN39_INTERNAL_08d0de47_4_k_cu_cfa20ab0_31014cuda3std3__45__cpo6cbeginE - _ZN39_INTERNAL_08d0de47_4_k_cu_cfa20ab0_31014cute1_E)
_ZN39_INTERNAL_08d0de47_4_k_cu_cfa20ab0_31014cute1_E:
	.zero		1
	.type		_ZN39_INTERNAL_08d0de47_4_k_cu_cfa20ab0_31014cuda3std3__45__cpo6cbeginE,@object
	.size		_ZN39_INTERNAL_08d0de47_4_k_cu_cfa20ab0_31014cuda3std3__45__cpo6cbeginE,(_ZN39_INTERNAL_08d0de47_4_k_cu_cfa20ab0_31014cuda3std3__48in_placeE - _ZN39_INTERNAL_08d0de47_4_k_cu_cfa20ab0_31014cuda3std3__45__cpo6cbeginE)
_ZN39_INTERNAL_08d0de47_4_k_cu_cfa20ab0_31014cuda3std3__45__cpo6cbeginE:
	.zero		1
	.type		_ZN39_INTERNAL_08d0de47_4_k_cu_cfa20ab0_31014cuda3std3__48in_placeE,@object
	.size		_ZN39_INTERNAL_08d0de47_4_k_cu_cfa20ab0_31014cuda3std3__48in_placeE,(_ZN39_INTERNAL_08d0de47_4_k_cu_cfa20ab0_31014cuda3std6ranges3__45__cpo9iter_moveE - _ZN39_INTERNAL_08d0de47_4_k_cu_cfa20ab0_31014cuda3std3__48in_placeE)
_ZN39_INTERNAL_08d0de47_4_k_cu_cfa20ab0_31014cuda3std3__48in_placeE:
	.zero		1
	.type		_ZN39_INTERNAL_08d0de47_4_k_cu_cfa20ab0_31014cuda3std6ranges3__45__cpo9iter_moveE,@object
	.size		_ZN39_INTERNAL_08d0de47_4_k_cu_cfa20ab0_31014cuda3std6ranges3__45__cpo9iter_moveE,(_ZN39_INTERNAL_08d0de47_4_k_cu_cfa20ab0_31014cuda3std3__45__cpo5beginE - _ZN39_INTERNAL_08d0de47_4_k_cu_cfa20ab0_31014cuda3std6ranges3__45__cpo9iter_moveE)
_ZN39_INTERNAL_08d0de47_4_k_cu_cfa20ab0_31014cuda3std6ranges3__45__cpo9iter_moveE:
	.zero		1
	.type		_ZN39_INTERNAL_08d0de47_4_k_cu_cfa20ab0_31014cuda3std3__45__cpo5beginE,@object
	.size		_ZN39_INTERNAL_08d0de47_4_k_cu_cfa20ab0_31014cuda3std3__45__cpo5beginE,(_ZN39_INTERNAL_08d0de47_4_k_cu_cfa20ab0_31014cuda3std3__441_GLOBAL__N__08d0de47_4_k_cu_cfa20ab0_31016ignoreE - _ZN39_INTERNAL_08d0de47_4_k_cu_cfa20ab0_31014cuda3std3__45__cpo5beginE)
_ZN39_INTERNAL_08d0de47_4_k_cu_cfa20ab0_31014cuda3std3__45__cpo5beginE:
	.zero		1
	.type		_ZN39_INTERNAL_08d0de47_4_k_cu_cfa20ab0_31014cuda3std3__441_GLOBAL__N__08d0de47_4_k_cu_cfa20ab0_31016ignoreE,@object
	.size		_ZN39_INTERNAL_08d0de47_4_k_cu_cfa20ab0_31014cuda3std3__441_GLOBAL__N__08d0de47_4_k_cu_cfa20ab0_31016ignoreE,(_ZN39_INTERNAL_08d0de47_4_k_cu_cfa20ab0_31014cute7productE - _ZN39_INTERNAL_08d0de47_4_k_cu_cfa20ab0_31014cuda3std3__441_GLOBAL__N__08d0de47_4_k_cu_cfa20ab0_31016ignoreE)
_ZN39_INTERNAL_08d0de47_4_k_cu_cfa20ab0_31014cuda3std3__441_GLOBAL__N__08d0de47_4_k_cu_cfa20ab0_31016ignoreE:
	.zero		1
	.type		_ZN39_INTERNAL_08d0de47_4_k_cu_cfa20ab0_31014cute7productE,@object
	.size		_ZN39_INTERNAL_08d0de47_4_k_cu_cfa20ab0_31014cute7productE,(_ZN39_INTERNAL_08d0de47_4_k_cu_cfa20ab0_31014cuda3std3__45__cpo3endE - _ZN39_INTERNAL_08d0de47_4_k_cu_cfa20ab0_31014cute7productE)
_ZN39_INTERNAL_08d0de47_4_k_cu_cfa20ab0_31014cute7productE:
	.zero		1
	.type		_ZN39_INTERNAL_08d0de47_4_k_cu_cfa20ab0_31014cuda3std3__45__cpo3endE,@object
	.size		_ZN39_INTERNAL_08d0de47_4_k_cu_cfa20ab0_31014cuda3std3__45__cpo3endE,(_ZN39_INTERNAL_08d0de47_4_k_cu_cfa20ab0_31014cuda3std3__419piecewise_constructE - _ZN39_INTERNAL_08d0de47_4_k_cu_cfa20ab0_31014cuda3std3__45__cpo3endE)
_ZN39_INTERNAL_08d0de47_4_k_cu_cfa20ab0_31014cuda3std3__45__cpo3endE:
	.zero		1
	.type		_ZN39_INTERNAL_08d0de47_4_k_cu_cfa20ab0_31014cuda3std3__419piecewise_constructE,@object
	.size		_ZN39_INTERNAL_08d0de47_4_k_cu_cfa20ab0_31014cuda3std3__419piecewise_constructE,(_ZN39_INTERNAL_08d0de47_4_k_cu_cfa20ab0_31014cuda3std3__45__cpo4cendE - _ZN39_INTERNAL_08d0de47_4_k_cu_cfa20ab0_31014cuda3std3__419piecewise_constructE)
_ZN39_INTERNAL_08d0de47_4_k_cu_cfa20ab0_31014cuda3std3__419piecewise_constructE:
	.zero		1
	.type		_ZN39_INTERNAL_08d0de47_4_k_cu_cfa20ab0_31014cuda3std3__45__cpo4cendE,@object
	.size		_ZN39_INTERNAL_08d0de47_4_k_cu_cfa20ab0_31014cuda3std3__45__cpo4cendE,(_ZN39_INTERNAL_08d0de47_4_k_cu_cfa20ab0_31014cuda3std6ranges3__45__cpo4swapE - _ZN39_INTERNAL_08d0de47_4_k_cu_cfa20ab0_31014cuda3std3__45__cpo4cendE)
_ZN39_INTERNAL_08d0de47_4_k_cu_cfa20ab0_31014cuda3std3__45__cpo4cendE:
	.zero		1
	.type		_ZN39_INTERNAL_08d0de47_4_k_cu_cfa20ab0_31014cuda3std6ranges3__45__cpo4swapE,@object
	.size		_ZN39_INTERNAL_08d0de47_4_k_cu_cfa20ab0_31014cuda3std6ranges3__45__cpo4swapE,(.L_8 - _ZN39_INTERNAL_08d0de47_4_k_cu_cfa20ab0_31014cuda3std6ranges3__45__cpo4swapE)
_ZN39_INTERNAL_08d0de47_4_k_cu_cfa20ab0_31014cuda3std6ranges3__45__cpo4swapE:
	.zero		1
.L_8:


//--------------------- .nv.constant0._ZN7cutlass13device_kernelINS_4gemm6kernel13GemmUniversalIN4cute5tupleIJiiiiEEENS1_10collective13CollectiveMmaINS1_34MainloopSm90TmaGmmaWarpSpecializedILi5ENS5_IJNS4_1CILi1EEENSA_ILi2EEESB_EEENS1_35KernelTmaWarpSpecializedCooperativeEEENS5_IJNSA_ILi256EEENSA_ILi128EEENSA_ILi64EEEEEENS_10bfloat16_tENS5_IJlSB_lEEESK_SL_NS4_8TiledMMAINS4_8MMA_AtomIJNS4_4SM904GMMA28MMA_64x128x16_F32BF16BF16_SSILNSP_5MajorE0ELSR_0ELNSP_7ScaleInE1ELSS_1EEEEEENS4_6LayoutINS5_IJSC_SB_SB_EEENS5_IJSB_NSA_ILi0EEESX_EEEEENS5_IJNS4_10UnderscoreES10_S10_EEEEENS4_23SM90_TMA_LOAD_MULTICASTENS4_14ComposedLayoutINS4_7SwizzleILi3ELi4ELi3EEENS4_18smem_ptr_flag_bitsILi16EEENSV_INS5_IJNSA_ILi8EEESI_EEENS5_IJSI_SB_EEEEEEEvNS4_8identityENS4_13SM90_TMA_LOADES1D_vS1E_EENS_8epilogue10collective6detail29Sm90TmaWarpSpecializedAdapterINS1I_15DefaultEpilogueISK_SL_SL_NS1H_6thread17LinearCombinationISK_Li1EffLNS1M_9ScaleType4KindE0ELNS_15FloatRoundStyleE2ESK_EENS1_15EpilogueDefaultEEEEEvvEEEEvNT_6ParamsE --------------------------
	.section	.nv.constant0._ZN7cutlass13device_kernelINS_4gemm6kernel13GemmUniversalIN4cute5tupleIJiiiiEEENS1_10collective13CollectiveMmaINS1_34MainloopSm90TmaGmmaWarpSpecializedILi5ENS5_IJNS4_1CILi1EEENSA_ILi2EEESB_EEENS1_35KernelTmaWarpSpecializedCooperativeEEENS5_IJNSA_ILi256EEENSA_ILi128EEENSA_ILi64EEEEEENS_10bfloat16_tENS5_IJlSB_lEEESK_SL_NS4_8TiledMMAINS4_8MMA_AtomIJNS4_4SM904GMMA28MMA_64x128x16_F32BF16BF16_SSILNSP_5MajorE0ELSR_0ELNSP_7ScaleInE1ELSS_1EEEEEENS4_6LayoutINS5_IJSC_SB_SB_EEENS5_IJSB_NSA_ILi0EEESX_EEEEENS5_IJNS4_10UnderscoreES10_S10_EEEEENS4_23SM90_TMA_LOAD_MULTICASTENS4_14ComposedLayoutINS4_7SwizzleILi3ELi4ELi3EEENS4_18smem_ptr_flag_bitsILi16EEENSV_INS5_IJNSA_ILi8EEESI_EEENS5_IJSI_SB_EEEEEEEvNS4_8identityENS4_13SM90_TMA_LOADES1D_vS1E_EENS_8epilogue10collective6detail29Sm90TmaWarpSpecializedAdapterINS1I_15DefaultEpilogueISK_SL_SL_NS1H_6thread17LinearCombinationISK_Li1EffLNS1M_9ScaleType4KindE0ELNS_15FloatRoundStyleE2ESK_EENS1_15EpilogueDefaultEEEEEvvEEEEvNT_6ParamsE,"a",@progbits
	.sectionflags	@""
	.align	4
.nv.constant0._ZN7cutlass13device_kernelINS_4gemm6kernel13GemmUniversalIN4cute5tupleIJiiiiEEENS1_10collective13CollectiveMmaINS1_34MainloopSm90TmaGmmaWarpSpecializedILi5ENS5_IJNS4_1CILi1EEENSA_ILi2EEESB_EEENS1_35KernelTmaWarpSpecializedCooperativeEEENS5_IJNSA_ILi256EEENSA_ILi128EEENSA_ILi64EEEEEENS_10bfloat16_tENS5_IJlSB_lEEESK_SL_NS4_8TiledMMAINS4_8MMA_AtomIJNS4_4SM904GMMA28MMA_64x128x16_F32BF16BF16_SSILNSP_5MajorE0ELSR_0ELNSP_7ScaleInE1ELSS_1EEEEEENS4_6LayoutINS5_IJSC_SB_SB_EEENS5_IJSB_NSA_ILi0EEESX_EEEEENS5_IJNS4_10UnderscoreES10_S10_EEEEENS4_23SM90_TMA_LOAD_MULTICASTENS4_14ComposedLayoutINS4_7SwizzleILi3ELi4ELi3EEENS4_18smem_ptr_flag_bitsILi16EEENSV_INS5_IJNSA_ILi8EEESI_EEENS5_IJSI_SB_EEEEEEEvNS4_8identityENS4_13SM90_TMA_LOADES1D_vS1E_EENS_8epilogue10collective6detail29Sm90TmaWarpSpecializedAdapterINS1I_15DefaultEpilogueISK_SL_SL_NS1H_6thread17LinearCombinationISK_Li1EffLNS1M_9ScaleType4KindE0ELNS_15FloatRoundStyleE2ESK_EENS1_15EpilogueDefaultEEEEEvvEEEEvNT_6ParamsE:
	.zero		1664


//--------------------- SYMBOLS --------------------------

	.type		.nv.reservedSmem.offset0,@object
	.size		.nv.reservedSmem.offset0,0x4
	.type		__assertfail,@function
